def matmul_kernel(
    a_ptr,
    b_ptr,
    c_ptr,
    M,
    N,
    K,
    stride_am,
    stride_ak,
    stride_bk,
    stride_bn,
    stride_cm,
    stride_cn,
    BLOCK_M: tl.constexpr,
    BLOCK_N: tl.constexpr,
    BLOCK_K: tl.constexpr,
    GROUP_M: tl.constexpr,
):
    pid = tl.program_id(axis=0)
    num_pid_m = tl.cdiv(M, BLOCK_M)
    num_pid_n = tl.cdiv(N, BLOCK_N)
    num_pid_in_group = GROUP_M * num_pid_n
    group_id = pid // num_pid_in_group
    first_pid_m = group_id * GROUP_M
    group_size_m = min(num_pid_m - first_pid_m, GROUP_M)
    pid_m = first_pid_m + ((pid % num_pid_in_group) % group_size_m)
    pid_n = (pid % num_pid_in_group) // group_size_m

    offs_am = (pid_m * BLOCK_M + tl.arange(0, BLOCK_M)) % M
    offs_bn = (pid_n * BLOCK_N + tl.arange(0, BLOCK_N)) % N
    offs_k = tl.arange(0, BLOCK_K)
    a_ptrs = a_ptr + offs_am[:, None] * stride_am + offs_k[None, :] * stride_ak
    b_ptrs = b_ptr + offs_k[:, None] * stride_bk + offs_bn[None, :] * stride_bn

    acc = tl.zeros((BLOCK_M, BLOCK_N), dtype=tl.float32)
    for kk in range(0, tl.cdiv(K, BLOCK_K)):
        a = tl.load(a_ptrs, mask=offs_k[None, :] < K - kk * BLOCK_K, other=0.0)
        b = tl.load(b_ptrs, mask=offs_k[:, None] < K - kk * BLOCK_K, other=0.0)
        acc = tl.dot(a, b, acc)
        a_ptrs += BLOCK_K * stride_ak
        b_ptrs += BLOCK_K * stride_bk

    c = acc.to(c_ptr.dtype.element_ty)
    offs_cm = pid_m * BLOCK_M + tl.arange(0, BLOCK_M)
    offs_cn = pid_n * BLOCK_N + tl.arange(0, BLOCK_N)
    c_ptrs = c_ptr + offs_cm[:, None] * stride_cm + offs_cn[None, :] * stride_cn
    mask = (offs_cm[:, None] < M) & (offs_cn[None, :] < N)
    tl.store(c_ptrs, c, mask=mask)

# config = {"BLOCK_K": 64, "BLOCK_M": 64, "BLOCK_N": 64, "GROUP_M": 8, "arch": "sm_100", "dtype": "fp16", "num_ctas": 4, "num_stages": 3, "num_warps": 4}
# arch = sm_100


// ===== COMPILED SASS (sm_100a) =====

	.target	sm_100a

	.elftype	@"ET_EXEC"


//--------------------- .note.nv.tkinfo           --------------------------
	.section	.note.nv.tkinfo,"",@"SHT_NOTE"
	.sectionflags	@"SHF_NOTE_NV_TKINFO"
	.tkinfo
        /*0018*/ 	.word	0x00000081
        /*0030*/ 	.string	""
        /*0030*/ 	.string	"ptxas-blackwell"
        /*0030*/ 	.string	"Cuda compilation tools, release 12.9, V12.9.86"
        /*0030*/ 	.string	"Build cuda_12.9.r12.9/compiler.36037853_0"
        /*0030*/ 	.string	"-v  -suppress-debug-info  -lineinfo  -arch sm_100a "



//--------------------- .note.nv.cuver            --------------------------
	.section	.note.nv.cuver,"",@"SHT_NOTE"
	.sectionflags	@"SHF_NOTE_NV_CUVER"
        /*0018*/ 	.short	0x0001
        /*001a*/ 	.short	0x0064
        /*001c*/ 	.short	0x0001
        /*001e*/ 	.short	0x0000
        /*0020*/ 	.short	0x0001
        /*0022*/ 	.short	0x0000


//--------------------- .nv.info                  --------------------------
	.section	.nv.info,"",@"SHT_CUDA_INFO"
	.align	4


	//----- nvinfo : EIATTR_REGCOUNT
	.align		4
        /*0000*/ 	.byte	0x04, 0x2f
        /*0002*/ 	.short	(.L_4 - .L_3)
	.align		4
.L_3:
        /*0004*/ 	.word	index@(matmul_kernel)
        /*0008*/ 	.word	0x000000a0


	//----- nvinfo : EIATTR_FRAME_SIZE
	.align		4
.L_4:
        /*000c*/ 	.byte	0x04, 0x11
        /*000e*/ 	.short	(.L_6 - .L_5)
	.align		4
.L_5:
        /*0010*/ 	.word	index@($__internal_2_$__cuda_sm10x_tcgen05_guardrail_trap_unallocated_columns_being_dealloced)
        /*0014*/ 	.word	0x00000000


	//----- nvinfo : EIATTR_FRAME_SIZE
	.align		4
.L_6:
        /*0018*/ 	.byte	0x04, 0x11
        /*001a*/ 	.short	(.L_8 - .L_7)
	.align		4
.L_7:
        /*001c*/ 	.word	index@($__internal_1_$__cuda_sm10x_tcgen05_guardrail_trap_phase_invalid_during_alloc)
        /*0020*/ 	.word	0x00000000


	//----- nvinfo : EIATTR_FRAME_SIZE
	.align		4
.L_8:
        /*0024*/ 	.byte	0x04, 0x11
        /*0026*/ 	.short	(.L_10 - .L_9)
	.align		4
.L_9:
        /*0028*/ 	.word	index@($__internal_0_$__cuda_sm10x_tcgen05_guardrail_trap_col_being_dealloced_not_returned_by_alloc)
        /*002c*/ 	.word	0x00000000


	//----- nvinfo : EIATTR_FRAME_SIZE
	.align		4
.L_10:
        /*0030*/ 	.byte	0x04, 0x11
        /*0032*/ 	.short	(.L_12 - .L_11)
	.align		4
.L_11:
        /*0034*/ 	.word	index@(matmul_kernel)
        /*0038*/ 	.word	0x00000000


	//----- nvinfo : EIATTR_MIN_STACK_SIZE
	.align		4
.L_12:
        /*003c*/ 	.byte	0x04, 0x12
        /*003e*/ 	.short	(.L_14 - .L_13)
	.align		4
.L_13:
        /*0040*/ 	.word	index@(matmul_kernel)
        /*0044*/ 	.word	0x00000000
.L_14:


//--------------------- .nv.info.matmul_kernel    --------------------------
	.section	.nv.info.matmul_kernel,"",@"SHT_CUDA_INFO"
	.sectionflags	@""
	.align	4


	//----- nvinfo : EIATTR_CUDA_API_VERSION
	.align		4
        /*0000*/ 	.byte	0x04, 0x37
        /*0002*/ 	.short	(.L_16 - .L_15)
.L_15:
        /*0004*/ 	.word	0x00000081


	//----- nvinfo : EIATTR_KPARAM_INFO
	.align		4
.L_16:
        /*0008*/ 	.byte	0x04, 0x17
        /*000a*/ 	.short	(.L_18 - .L_17)
.L_17:
        /*000c*/ 	.word	0x00000000
        /*0010*/ 	.short	0x000d
        /*0012*/ 	.short	0x0048
        /*0014*/ 	.byte	0x00, 0xf4, 0x21, 0x00


	//----- nvinfo : EIATTR_KPARAM_INFO
	.align		4
.L_18:
        /*0018*/ 	.byte	0x04, 0x17
        /*001a*/ 	.short	(.L_20 - .L_19)
.L_19:
        /*001c*/ 	.word	0x00000000
        /*0020*/ 	.short	0x000c
        /*0022*/ 	.short	0x0040
        /*0024*/ 	.byte	0x00, 0xf4, 0x21, 0x00


	//----- nvinfo : EIATTR_KPARAM_INFO
	.align		4
.L_20:
        /*0028*/ 	.byte	0x04, 0x17
        /*002a*/ 	.short	(.L_22 - .L_21)
.L_21:
        /*002c*/ 	.word	0x00000000
        /*0030*/ 	.short	0x000b
        /*0032*/ 	.short	0x0038
        /*0034*/ 	.byte	0x00, 0xf0, 0x11, 0x00


	//----- nvinfo : EIATTR_KPARAM_INFO
	.align		4
.L_22:
        /*0038*/ 	.byte	0x04, 0x17
        /*003a*/ 	.short	(.L_24 - .L_23)
.L_23:
        /*003c*/ 	.word	0x00000000
        /*0040*/ 	.short	0x000a
        /*0042*/ 	.short	0x0034
        /*0044*/ 	.byte	0x00, 0xf0, 0x11, 0x00


	//----- nvinfo : EIATTR_KPARAM_INFO
	.align		4
.L_24:
        /*0048*/ 	.byte	0x04, 0x17
        /*004a*/ 	.short	(.L_26 - .L_25)
.L_25:
        /*004c*/ 	.word	0x00000000
        /*0050*/ 	.short	0x0009
        /*0052*/ 	.short	0x0030
        /*0054*/ 	.byte	0x00, 0xf0, 0x11, 0x00


	//----- nvinfo : EIATTR_KPARAM_INFO
	.align		4
.L_26:
        /*0058*/ 	.byte	0x04, 0x17
        /*005a*/ 	.short	(.L_28 - .L_27)
.L_27:
        /*005c*/ 	.word	0x00000000
        /*0060*/ 	.short	0x0008
        /*0062*/ 	.short	0x002c
        /*0064*/ 	.byte	0x00, 0xf0, 0x11, 0x00


	//----- nvinfo : EIATTR_KPARAM_INFO
	.align		4
.L_28:
        /*0068*/ 	.byte	0x04, 0x17
        /*006a*/ 	.short	(.L_30 - .L_29)
.L_29:
        /*006c*/ 	.word	0x00000000
        /*0070*/ 	.short	0x0007
        /*0072*/ 	.short	0x0028
        /*0074*/ 	.byte	0x00, 0xf0, 0x11, 0x00


	//----- nvinfo : EIATTR_KPARAM_INFO
	.align		4
.L_30:
        /*0078*/ 	.byte	0x04, 0x17
        /*007a*/ 	.short	(.L_32 - .L_31)
.L_31:
        /*007c*/ 	.word	0x00000000
        /*0080*/ 	.short	0x0006
        /*0082*/ 	.short	0x0024
        /*0084*/ 	.byte	0x00, 0xf0, 0x11, 0x00


	//----- nvinfo : EIATTR_KPARAM_INFO
	.align		4
.L_32:
        /*0088*/ 	.byte	0x04, 0x17
        /*008a*/ 	.short	(.L_34 - .L_33)
.L_33:
        /*008c*/ 	.word	0x00000000
        /*0090*/ 	.short	0x0005
        /*0092*/ 	.short	0x0020
        /*0094*/ 	.byte	0x00, 0xf0, 0x11, 0x00


	//----- nvinfo : EIATTR_KPARAM_INFO
	.align		4
.L_34:
        /*0098*/ 	.byte	0x04, 0x17
        /*009a*/ 	.short	(.L_36 - .L_35)
.L_35:
        /*009c*/ 	.word	0x00000000
        /*00a0*/ 	.short	0x0004
        /*00a2*/ 	.short	0x001c
        /*00a4*/ 	.byte	0x00, 0xf0, 0x11, 0x00


	//----- nvinfo : EIATTR_KPARAM_INFO
	.align		4
.L_36:
        /*00a8*/ 	.byte	0x04, 0x17
        /*00aa*/ 	.short	(.L_38 - .L_37)
.L_37:
        /*00ac*/ 	.word	0x00000000
        /*00b0*/ 	.short	0x0003
        /*00b2*/ 	.short	0x0018
        /*00b4*/ 	.byte	0x00, 0xf0, 0x11, 0x00


	//----- nvinfo : EIATTR_KPARAM_INFO
	.align		4
.L_38:
        /*00b8*/ 	.byte	0x04, 0x17
        /*00ba*/ 	.short	(.L_40 - .L_39)
.L_39:
        /*00bc*/ 	.word	0x00000000
        /*00c0*/ 	.short	0x0002
        /*00c2*/ 	.short	0x0010
        /*00c4*/ 	.byte	0x00, 0xf4, 0x21, 0x00


	//----- nvinfo : EIATTR_KPARAM_INFO
	.align		4
.L_40:
        /*00c8*/ 	.byte	0x04, 0x17
        /*00ca*/ 	.short	(.L_42 - .L_41)
.L_41:
        /*00cc*/ 	.word	0x00000000
        /*00d0*/ 	.short	0x0001
        /*00d2*/ 	.short	0x0008
        /*00d4*/ 	.byte	0x00, 0xf4, 0x21, 0x00


	//----- nvinfo : EIATTR_KPARAM_INFO
	.align		4
.L_42:
        /*00d8*/ 	.byte	0x04, 0x17
        /*00da*/ 	.short	(.L_44 - .L_43)
.L_43:
        /*00dc*/ 	.word	0x00000000
        /*00e0*/ 	.short	0x0000
        /*00e2*/ 	.short	0x0000
        /*00e4*/ 	.byte	0x00, 0xf4, 0x21, 0x00


	//----- nvinfo : EIATTR_EXPLICIT_CLUSTER
	.align		4
.L_44:
        /*00e8*/ 	.byte	0x01, 0x3e
	.zero		2


	//----- nvinfo : EIATTR_CTA_PER_CLUSTER
	.align		4
        /*00ec*/ 	.byte	0x04, 0x3d
        /*00ee*/ 	.short	(.L_46 - .L_45)
.L_45:
        /*00f0*/ 	.word	0x00000004
        /*00f4*/ 	.word	0x00000001
        /*00f8*/ 	.word	0x00000001


	//----- nvinfo : EIATTR_AT_ENTRY_FRAGMENTS
	.align		4
.L_46:
        /*00fc*/ 	.byte	0x04, 0x4f
        /*00fe*/ 	.short	(.L_48 - .L_47)


	//   ....[0]....
.L_47:
        /*0100*/ 	.word	0x00000004


	//----- nvinfo : EIATTR_RESERVED_SMEM_USED
	.align		4
.L_48:
        /*0104*/ 	.byte	0x01, 0x41
	.zero		2


	//----- nvinfo : EIATTR_SPARSE_MMA_MASK
	.align		4
        /*0108*/ 	.byte	0x03, 0x50
        /*010a*/ 	.short	0x0000


	//----- nvinfo : EIATTR_TCGEN05_1CTA_USED
	.align		4
        /*010c*/ 	.byte	0x01, 0x51
	.zero		2


	//----- nvinfo : EIATTR_MAXREG_COUNT
	.align		4
        /*0110*/ 	.byte	0x03, 0x1b
        /*0112*/ 	.short	0x00ff


	//----- nvinfo : EIATTR_NUM_BARRIERS
	.align		4
        /*0114*/ 	.byte	0x02, 0x4c
        /*0116*/ 	.byte	0x01
	.zero		1


	//----- nvinfo : EIATTR_INT_WARP_WIDE_INSTR_OFFSETS
	.align		4
        /*0118*/ 	.byte	0x04, 0x31
        /*011a*/ 	.short	(.L_50 - .L_49)


	//   ....[0]....
.L_49:
        /*011c*/ 	.word	0x00001320


	//   ....[1]....
        /*0120*/ 	.word	0x00001340


	//   ....[2]....
        /*0124*/ 	.word	0x00002740


	//   ....[3]....
        /*0128*/ 	.word	0x00004cf0


	//   ....[4]....
        /*012c*/ 	.word	0x00004d40


	//----- nvinfo : EIATTR_COOP_GROUP_MASK_REGIDS
	.align		4
.L_50:
        /*0130*/ 	.byte	0x04, 0x29
        /*0132*/ 	.short	(.L_52 - .L_51)


	//   ....[0]....
.L_51:
        /*0134*/ 	.word	0xffffffff


	//   ....[1]....
        /*0138*/ 	.word	0xffffffff


	//   ....[2]....
        /*013c*/ 	.word	0xffffffff


	//   ....[3]....
        /*0140*/ 	.word	0xffffffff


	//----- nvinfo : EIATTR_COOP_GROUP_INSTR_OFFSETS
	.align		4
.L_52:
        /*0144*/ 	.byte	0x04, 0x28
        /*0146*/ 	.short	(.L_54 - .L_53)


	//   ....[0]....
.L_53:
        /*0148*/ 	.word	0x00000070


	//   ....[1]....
        /*014c*/ 	.word	0x00000320


	//   ....[2]....
        /*0150*/ 	.word	0x00004b90


	//   ....[3]....
        /*0154*/ 	.word	0x00004df0


	//----- nvinfo : EIATTR_VRC_CTA_INIT_COUNT
	.align		4
.L_54:
        /*0158*/ 	.byte	0x02, 0x4a
        /*015a*/ 	.byte	0x80
	.zero		1


	//----- nvinfo : EIATTR_MBARRIER_INSTR_OFFSETS
	.align		4
        /*015c*/ 	.byte	0x04, 0x39
        /*015e*/ 	.short	(.L_56 - .L_55)


	//   ....[0]....
.L_55:
        /*0160*/ 	.word	0x00001470
        /*0164*/ 	.word	0x000000ff
        /*0168*/ 	.word	0x00000000
        /*016c*/ 	.short	0x0100
        /*016e*/ 	.byte	0x0b
	.zero		1


	//   ....[1]....
        /*0170*/ 	.word	0x000027c0
        /*0174*/ 	.word	0x000000ff
        /*0178*/ 	.word	0x00005008
        /*017c*/ 	.short	0x0100
        /*017e*/ 	.byte	0x09
	.zero		1


	//   ....[2]....
        /*0180*/ 	.word	0x00003620
        /*0184*/ 	.word	0x000000ff
        /*0188*/ 	.word	0x00000000
        /*018c*/ 	.short	0x010a
        /*018e*/ 	.byte	0x0b
	.zero		1


	//   ....[3]....
        /*0190*/ 	.word	0x000045f0
        /*0194*/ 	.word	0x000000ff
        /*0198*/ 	.word	0x00000000
        /*019c*/ 	.short	0x010a
        /*019e*/ 	.byte	0x0b
	.zero		1


	//   ....[4]....
        /*01a0*/ 	.word	0x00004740
        /*01a4*/ 	.word	0x000000ff
        /*01a8*/ 	.word	0x00005000
        /*01ac*/ 	.short	0x0108
        /*01ae*/ 	.byte	0x09
	.zero		1


	//   ....[5]....
        /*01b0*/ 	.word	0x00004800
        /*01b4*/ 	.word	0x000000ff
        /*01b8*/ 	.word	0x00005008
        /*01bc*/ 	.short	0x0108
        /*01be*/ 	.byte	0x09
	.zero		1


	//   ....[6]....
        /*01c0*/ 	.word	0x00004e10
        /*01c4*/ 	.word	0x000000ff
        /*01c8*/ 	.word	0x00000000
        /*01cc*/ 	.short	0x010a
        /*01ce*/ 	.byte	0x0b
	.zero		1


	//   ....[7]....
        /*01d0*/ 	.word	0x00004e40
        /*01d4*/ 	.word	0x000000ff
        /*01d8*/ 	.word	0x00000000
        /*01dc*/ 	.short	0x010a
        /*01de*/ 	.byte	0x0b
	.zero		1


	//----- nvinfo : EIATTR_NUM_MBARRIERS
	.align		4
.L_56:
        /*01e0*/ 	.byte	0x03, 0x38
        /*01e2*/ 	.short	0x0002


	//----- nvinfo : EIATTR_EXIT_INSTR_OFFSETS
	.align		4
        /*01e4*/ 	.byte	0x04, 0x1c
        /*01e6*/ 	.short	(.L_58 - .L_57)


	//   ....[0]....
.L_57:
        /*01e8*/ 	.word	0x00004e00


	//----- nvinfo : EIATTR_REQNTID
	.align		4
.L_58:
        /*01ec*/ 	.byte	0x04, 0x10
        /*01ee*/ 	.short	(.L_60 - .L_59)
.L_59:
        /*01f0*/ 	.word	0x00000080
        /*01f4*/ 	.word	0x00000001
        /*01f8*/ 	.word	0x00000001


	//----- nvinfo : EIATTR_CRS_STACK_SIZE
	.align		4
.L_60:
        /*01fc*/ 	.byte	0x04, 0x1e
        /*01fe*/ 	.short	(.L_62 - .L_61)
.L_61:
        /*0200*/ 	.word	0x00000000


	//----- nvinfo : EIATTR_CBANK_PARAM_SIZE
	.align		4
.L_62:
        /*0204*/ 	.byte	0x03, 0x19
        /*0206*/ 	.short	0x0050


	//----- nvinfo : EIATTR_PARAM_CBANK
	.align		4
        /*0208*/ 	.byte	0x04, 0x0a
        /*020a*/ 	.short	(.L_64 - .L_63)
	.align		4
.L_63:
        /*020c*/ 	.word	index@(.nv.constant0.matmul_kernel)
        /*0210*/ 	.short	0x0380
        /*0212*/ 	.short	0x0050


	//----- nvinfo : EIATTR_SW_WAR
	.align		4
.L_64:
        /*0214*/ 	.byte	0x04, 0x36
        /*0216*/ 	.short	(.L_66 - .L_65)
.L_65:
        /*0218*/ 	.word	0x00000008
.L_66:


//--------------------- .nv.compat                --------------------------
	.section	.nv.compat,"",@"SHT_CUDA_COMPAT_INFO"
	.align	4
        /*0000*/ 	.byte	0x02, 0x02, 0x02, 0x00, 0x02, 0x05, 0x05, 0x00, 0x02, 0x03, 0x00, 0x00, 0x02, 0x06, 0x01, 0x00


//--------------------- .nv.callgraph             --------------------------
	.section	.nv.callgraph,"",@"SHT_CUDA_CALLGRAPH"
	.align	4
	.sectionentsize	8
	.align		4
        /*0000*/ 	.word	0x00000000
	.align		4
        /*0004*/ 	.word	0xffffffff
	.align		4
        /*0008*/ 	.word	0x00000000
	.align		4
        /*000c*/ 	.word	0xfffffffe
	.align		4
        /*0010*/ 	.word	0x00000000
	.align		4
        /*0014*/ 	.word	0xfffffffd
	.align		4
        /*0018*/ 	.word	0x00000000
	.align		4
        /*001c*/ 	.word	0xfffffffc


//--------------------- .text.matmul_kernel       --------------------------
	.section	.text.matmul_kernel,"ax",@progbits
	.align	128
        .global         matmul_kernel
        .type           matmul_kernel,@function
        .size           matmul_kernel,(.L_x_20 - matmul_kernel)
        .other          matmul_kernel,@"STO_CUDA_ENTRY STV_DEFAULT"
matmul_kernel:
.text.matmul_kernel:
[----:B------:R-:W0:Y:S01]  /*0000*/  LDC R1, c[0x0][0x37c] ;  /* 0x0000df00ff017b82 */ /* 0x000e220000000800 */
[----:B------:R-:W1:Y:S01]  /*0010*/  S2R R141, SR_TID.X ;  /* 0x00000000008d7919 */ /* 0x000e620000002100 */
[----:B------:R-:W2:Y:S01]  /*0020*/  LDCU.64 UR20, c[0x0][0x358] ;  /* 0x00006b00ff1477ac */ /* 0x000ea20008000a00 */
[----:B-1----:R-:W-:-:S04]  /*0030*/  ISETP.GE.U32.AND P0, PT, R141, 0x20, PT ;  /* 0x000000208d00780c */ /* 0x002fc80003f06070 */
[----:B------:R-:W-:-:S09]  /*0040*/  P2R R0, PR, RZ, 0x1 ;  /* 0x00000001ff007803 */ /* 0x000fd20000000000 */
[----:B--2---:R-:W-:Y:S05]  /*0050*/  @P0 BRA `(.L_x_0) ;  /* 0x0000000000b40947 */ /* 0x004fea0003800000 */
[----:B------:R-:W1:Y:S01]  /*0060*/  S2UR UR6, SR_CgaCtaId ;  /* 0x00000000000679c3 */ /* 0x000e620000008800 */
[----:B------:R-:W-:Y:S01]  /*0070*/  NOP ;  /* 0x0000000000007918 */ /* 0x000fe20000000000 */
[----:B------:R-:W-:Y:S02]  /*0080*/  UMOV UR4, 0x40 ;  /* 0x0000004000047882 */ /* 0x000fe40000000000 */
[----:B-1----:R-:W-:-:S09]  /*0090*/  ULEA UR4, UR6, UR4, 0x18 ;  /* 0x0000000406047291 */ /* 0x002fd2000f8ec0ff */
[----:B------:R-:W1:Y:S01]  /*00a0*/  LDS.U8 R0, [UR4] ;  /* 0x00000004ff007984 */ /* 0x000e620008000000 */
[----:B------:R-:W-:Y:S02]  /*00b0*/  UMOV UR4, 0x400 ;  /* 0x0000040000047882 */ /* 0x000fe40000000000 */
[----:B------:R-:W-:Y:S01]  /*00c0*/  ULEA UR4, UR6, UR4, 0x18 ;  /* 0x0000000406047291 */ /* 0x000fe2000f8ec0ff */
[----:B-1----:R-:W-:-:S13]  /*00d0*/  ISETP.NE.AND P0, PT, R0, RZ, PT ;  /* 0x000000ff0000720c */ /* 0x002fda0003f05270 */
[----:B------:R-:W-:Y:S05]  /*00e0*/  @P0 BRA `(.L_x_1) ;  /* 0x0000000000780947 */ /* 0x000fea0003800000 */
[----:B------:R-:W-:-:S13]  /*00f0*/  ELECT P0, URZ, PT ;  /* 0x0000000000ff782f */ /* 0x000fda0003800000 */
[----:B------:R-:W-:Y:S05]  /*0100*/  @!P0 BRA `(.L_x_2) ;  /* 0x0000000000808947 */ /* 0x000fea0003800000 */
[----:B------:R-:W-:Y:S01]  /*0110*/  UMOV UR5, 0x1 ;  /* 0x0000000100057882 */ /* 0x000fe20000000000 */
[----:B------:R-:W-:-:S04]  /*0120*/  IMAD.MOV.U32 R4, RZ, RZ, 0x1 ;  /* 0x00000001ff047424 */ /* 0x000fc800078e00ff */
[----:B------:R-:W-:Y:S04]  /*0130*/  DEPBAR.LE SB1, 0x36 ;  /* 0x00009d800000791a */ /* 0x000fe80000000000 */
[----:B------:R-:W1:Y:S02]  /*0140*/  UTCATOMSWS.FIND_AND_SET.ALIGN UP0, UR5, UR5 ;  /* 0x00000005000575e3 */ /* 0x000e640008000800 */
[----:B-1----:R-:W-:-:S04]  /*0150*/  PLOP3.LUT P0, PT, PT, PT, UP0, 0x80, 0x8 ;  /* 0x000000000008781c */ /* 0x002fc80003f0f008 */
[----:B------:R-:W-:-:S04]  /*0160*/  SEL R0, RZ, 0xffffffff, !P0 ;  /* 0xffffffffff007807 */ /* 0x000fc80004000000 */
[----:B------:R-:W-:Y:S01]  /*0170*/  ISETP.NE.AND P0, PT, R0, RZ, PT ;  /* 0x000000ff0000720c */ /* 0x000fe20003f05270 */
[----:B------:R-:W-:-:S12]  /*0180*/  IMAD.U32 R0, RZ, RZ, UR5 ;  /* 0x00000005ff007e24 */ /* 0x000fd8000f8e00ff */
[----:B------:R-:W-:Y:S05]  /*0190*/  @P0 BRA `(.L_x_3) ;  /* 0x0000000000240947 */ /* 0x000fea0003800000 */
.L_x_4:
[----:B------:R-:W-:Y:S05]  /*01a0*/  NANOSLEEP 0x64 ;  /* 0x000000640000795d */ /* 0x000fea0003800000 */
[----:B------:R-:W-:-:S05]  /*01b0*/  UMOV UR5, 0x1 ;  /* 0x0000000100057882 */ /* 0x000fca0000000000 */
[----:B------:R-:W-:Y:S04]  /*01c0*/  DEPBAR.LE SB1, 0x36 ;  /* 0x00009d800000791a */ /* 0x000fe80000000000 */
[----:B------:R-:W1:Y:S02]  /*01d0*/  UTCATOMSWS.FIND_AND_SET.ALIGN UP0, UR5, UR5 ;  /* 0x00000005000575e3 */ /* 0x000e640008000800 */
[----:B-1----:R-:W-:-:S04]  /*01e0*/  PLOP3.LUT P0, PT, PT, PT, UP0, 0x80, 0x8 ;  /* 0x000000000008781c */ /* 0x002fc80003f0f008 */
[----:B------:R-:W-:-:S04]  /*01f0*/  SEL R0, RZ, 0xffffffff, !P0 ;  /* 0xffffffffff007807 */ /* 0x000fc80004000000 */
[----:B------:R-:W-:Y:S01]  /*0200*/  ISETP.NE.AND P0, PT, R0, RZ, PT ;  /* 0x000000ff0000720c */ /* 0x000fe20003f05270 */
[----:B------:R-:W-:-:S12]  /*0210*/  IMAD.U32 R0, RZ, RZ, UR5 ;  /* 0x00000005ff007e24 */ /* 0x000fd8000f8e00ff */
[----:B------:R-:W-:Y:S05]  /*0220*/  @!P0 BRA `(.L_x_4) ;  /* 0xfffffffc00dc8947 */ /* 0x000fea000383ffff */
.L_x_3:
[----:B------:R-:W-:Y:S01]  /*0230*/  VIADD R3, R0, 0x10 ;  /* 0x0000001000037836 */ /* 0x000fe20000000000 */
[----:B------:R-:W-:Y:S01]  /*0240*/  UMOV UR5, 0x50 ;  /* 0x0000005000057882 */ /* 0x000fe20000000000 */
[----:B------:R-:W-:Y:S01]  /*0250*/  SHF.L.U32 R2, R4, R0, RZ ;  /* 0x0000000004027219 */ /* 0x000fe200000006ff */
[----:B------:R-:W-:Y:S01]  /*0260*/  ULEA UR5, UR6, UR5, 0x18 ;  /* 0x0000000506057291 */ /* 0x000fe2000f8ec0ff */
[----:B------:R-:W-:Y:S01]  /*0270*/  IMAD.SHL.U32 R0, R0, 0x20, RZ ;  /* 0x0000002000007824 */ /* 0x000fe200078e00ff */
[----:B------:R-:W-:-:S04]  /*0280*/  SHF.L.U32 R3, R4, R3, RZ ;  /* 0x0000000304037219 */ /* 0x000fc800000006ff */
[----:B------:R-:W-:-:S05]  /*0290*/  LOP3.LUT R2, R3, R2, RZ, 0xfc, !PT ;  /* 0x0000000203027212 */ /* 0x000fca00078efcff */
[----:B------:R1:W-:Y:S04]  /*02a0*/  ATOMS.OR RZ, [UR5], R2 ;  /* 0x00000002ffff798c */ /* 0x0003e8000b000005 */
[----:B------:R1:W-:Y:S01]  /*02b0*/  STS [UR4], R0 ;  /* 0x00000000ff007988 */ /* 0x0003e20008000804 */
[----:B------:R-:W-:Y:S05]  /*02c0*/  BRA `(.L_x_2) ;  /* 0x0000000000107947 */ /* 0x000fea0003800000 */
.L_x_1:
[----:B------:R-:W-:Y:S01]  /*02d0*/  IMAD.MOV.U32 R0, RZ, RZ, -0x1 ;  /* 0xffffffffff007424 */ /* 0x000fe200078e00ff */
[----:B------:R-:W-:-:S04]  /*02e0*/  MOV R2, 0x310 ;  /* 0x0000031000027802 */ /* 0x000fc80000000f00 */
[----:B------:R1:W-:Y:S03]  /*02f0*/  STS [UR4], R0 ;  /* 0x00000000ff007988 */ /* 0x0003e60008000804 */
[----:B01----:R-:W-:Y:S05]  /*0300*/  CALL.REL.NOINC `($__internal_1_$__cuda_sm10x_tcgen05_guardrail_trap_phase_invalid_during_alloc) ;  /* 0x0000004800e47944 */ /* 0x003fea0003c00000 */
.L_x_2:
[----:B------:R-:W-:Y:S05]  /*0310*/  WARPSYNC.ALL ;  /* 0x0000000000007948 */ /* 0x000fea0003800000 */
[----:B------:R-:W-:Y:S01]  /*0320*/  NOP ;  /* 0x0000000000007918 */ /* 0x000fe20000000000 */
.L_x_0:
[----:B------:R-:W2:Y:S08]  /*0330*/  LDC.64 R14, c[0x0][0x398] ;  /* 0x0000e600ff0e7b82 */ /* 0x000eb00000000a00 */
[----:B------:R-:W3:Y:S02]  /*0340*/  S2UR UR5, SR_CgaSize ;  /* 0x00000000000579c3 */ /* 0x000ee40000008a00 */
[----:B---3--:R-:W-:-:S12]  /*0350*/  UIMAD UR5, UR5, -0xa0, URZ ;  /* 0xffffff60050578a4 */ /* 0x008fd8000f8e02ff */
[----:B------:R-:W3:Y:S01]  /*0360*/  LDCU UR5, c[0x0][UR5+0x2b0] ;  /* 0x00005600050577ac */ /* 0x000ee20008000800 */
[--C-:B------:R-:W-:Y:S02]  /*0370*/  SHF.R.U32.HI R77, RZ, 0x6, R141.reuse ;  /* 0x00000006ff4d7819 */ /* 0x100fe4000001168d */
[----:B------:R-:W-:Y:S01]  /*0380*/  LOP3.LUT R34, R141, 0x3f, RZ, 0xc0, !PT ;  /* 0x0000003f8d227812 */ /* 0x000fe200078ec0ff */
[----:B------:R-:W-:Y:S01]  /*0390*/  UMOV UR9, 0x400 ;  /* 0x0000040000097882 */ /* 0x000fe20000000000 */
[----:B------:R-:W-:Y:S01]  /*03a0*/  SGXT.U32 R77, R77, 0x1 ;  /* 0x000000014d4d781a */ /* 0x000fe20000000000 */
[----:B------:R-:W4:Y:S01]  /*03b0*/  LDCU.128 UR12, c[0x0][0x380] ;  /* 0x00007000ff0c77ac */ /* 0x000f220008000c00 */
[----:B------:R-:W5:Y:S01]  /*03c0*/  S2UR UR4, SR_CTAID.X ;  /* 0x00000000000479c3 */ /* 0x000f620000002500 */
[----:B------:R-:W-:-:S07]  /*03d0*/  SHF.R.U32.HI R50, RZ, 0x5, R141 ;  /* 0x00000005ff327819 */ /* 0x000fce000001168d */
[----:B------:R-:W-:Y:S01]  /*03e0*/  BAR.SYNC.DEFER_BLOCKING 0x0 ;  /* 0x0000000000007b1d */ /* 0x000fe20000010000 */
[----:B------:R-:W-:-:S07]  /*03f0*/  ISETP.GE.U32.AND P6, PT, R141, 0x20, PT ;  /* 0x000000208d00780c */ /* 0x000fce0003fc6070 */
[----:B------:R-:W1:Y:S02]  /*0400*/  LDC.64 R28, c[0x0][0x3a8] ;  /* 0x0000ea00ff1c7b82 */ /* 0x000e640000000a00 */
[----:B-12---:R-:W-:Y:S01]  /*0410*/  VIADD R0, R15, 0x3f ;  /* 0x0000003f0f007836 */ /* 0x006fe20000000000 */
[----:B------:R-:W-:Y:S02]  /*0420*/  IABS R16, R15 ;  /* 0x0000000f00107213 */ /* 0x000fe40000000000 */
[----:B------:R-:W-:Y:S02]  /*0430*/  IABS R17, R14 ;  /* 0x0000000e00117213 */ /* 0x000fe40000000000 */
[----:B------:R-:W-:Y:S02]  /*0440*/  SHF.R.S32.HI R3, RZ, 0x1f, R0 ;  /* 0x0000001fff037819 */ /* 0x000fe40000011400 */
[----:B-----5:R-:W-:Y:S02]  /*0450*/  I2FP.F32.U32 R5, UR4 ;  /* 0x0000000400057c45 */ /* 0x020fe40008201000 */
[----:B------:R-:W-:-:S03]  /*0460*/  LEA.HI R3, R3, R0, RZ, 0x6 ;  /* 0x0000000003037211 */ /* 0x000fc600078f30ff */
[----:B---3--:R-:W-:Y:S01]  /*0470*/  FMUL R5, R5, UR5 ;  /* 0x0000000505057c20 */ /* 0x008fe20008400000 */
[----:B------:R-:W-:Y:S01]  /*0480*/  SHF.R.S32.HI R3, RZ, 0x6, R3 ;  /* 0x00000006ff037819 */ /* 0x000fe20000011403 */
[----:B------:R-:W1:Y:S04]  /*0490*/  S2UR UR5, SR_CgaCtaId ;  /* 0x00000000000579c3 */ /* 0x000e680000008800 */
[----:B------:R-:W-:Y:S01]  /*04a0*/  IMAD.SHL.U32 R4, R3, 0x8, RZ ;  /* 0x0000000803047824 */ /* 0x000fe200078e00ff */
[----:B------:R-:W-:Y:S04]  /*04b0*/  F2I.U32.TRUNC.NTZ R5, R5 ;  /* 0x0000000500057305 */ /* 0x000fe8000020f000 */
[----:B------:R-:W-:-:S04]  /*04c0*/  IABS R7, R4 ;  /* 0x0000000400077213 */ /* 0x000fc80000000000 */
[----:B------:R-:W2:Y:S01]  /*04d0*/  I2F.RP R0, R7 ;  /* 0x0000000700007306 */ /* 0x000ea20000209400 */
[----:B-1----:R-:W-:Y:S02]  /*04e0*/  USHF.L.U32 UR4, UR5, 0x4, URZ ;  /* 0x0000000405047899 */ /* 0x002fe400080006ff */
[----:B------:R-:W-:-:S05]  /*04f0*/  ULEA UR9, UR5, UR9, 0x18 ;  /* 0x0000000905097291 */ /* 0x000fca000f8ec0ff */
[----:B--2---:R-:W1:Y:S01]  /*0500*/  MUFU.RCP R0, R0 ;  /* 0x0000000000007308 */ /* 0x004e620000001000 */
[----:B------:R-:W-:Y:S02]  /*0510*/  ULOP3.LUT UR4, UR4, 0x30, URZ, 0xc0, !UPT ;  /* 0x0000003004047892 */ /* 0x000fe4000f8ec0ff */
[----:B------:R-:W-:Y:S01]  /*0520*/  UIADD3 UR11, UPT, UPT, UR9, 0x5000, URZ ;  /* 0x00005000090b7890 */ /* 0x000fe2000fffe0ff */
[----:B-1----:R-:W-:Y:S01]  /*0530*/  VIADD R2, R0, 0xffffffe ;  /* 0x0ffffffe00027836 */ /* 0x002fe20000000000 */
[----:B------:R-:W-:-:S03]  /*0540*/  IABS R0, R5 ;  /* 0x0000000500007213 */ /* 0x000fc60000000000 */
[----:B------:R1:W2:Y:S02]  /*0550*/  F2I.FTZ.U32.TRUNC.NTZ R3, R2 ;  /* 0x0000000200037305 */ /* 0x0002a4000021f000 */
[----:B-1----:R-:W-:Y:S02]  /*0560*/  IMAD.MOV.U32 R2, RZ, RZ, RZ ;  /* 0x000000ffff027224 */ /* 0x002fe400078e00ff */
[----:B--2---:R-:W-:-:S04]  /*0570*/  IMAD.MOV R6, RZ, RZ, -R3 ;  /* 0x000000ffff067224 */ /* 0x004fc800078e0a03 */
[----:B------:R-:W-:Y:S01]  /*0580*/  IMAD R9, R6, R7, RZ ;  /* 0x0000000706097224 */ /* 0x000fe200078e02ff */
[----:B------:R-:W-:-:S03]  /*0590*/  IABS R6, R4 ;  /* 0x0000000400067213 */ /* 0x000fc60000000000 */
[----:B------:R-:W-:-:S04]  /*05a0*/  IMAD.HI.U32 R3, R3, R9, R2 ;  /* 0x0000000903037227 */ /* 0x000fc800078e0002 */
[----:B------:R-:W-:Y:S02]  /*05b0*/  IMAD.MOV R2, RZ, RZ, -R6 ;  /* 0x000000ffff027224 */ /* 0x000fe400078e0a06 */
[----:B------:R-:W-:-:S04]  /*05c0*/  IMAD.HI.U32 R3, R3, R0, RZ ;  /* 0x0000000003037227 */ /* 0x000fc800078e00ff */
[----:B------:R-:W-:-:S05]  /*05d0*/  IMAD R0, R3, R2, R0 ;  /* 0x0000000203007224 */ /* 0x000fca00078e0200 */
[----:B------:R-:W-:-:S13]  /*05e0*/  ISETP.GT.U32.AND P1, PT, R7, R0, PT ;  /* 0x000000000700720c */ /* 0x000fda0003f24070 */
[----:B------:R-:W-:Y:S02]  /*05f0*/  @!P1 IMAD.IADD R0, R0, 0x1, -R7 ;  /* 0x0000000100009824 */ /* 0x000fe400078e0a07 */
[----:B------:R-:W-:Y:S01]  /*0600*/  @!P1 VIADD R3, R3, 0x1 ;  /* 0x0000000103039836 */ /* 0x000fe20000000000 */
[----:B------:R-:W-:Y:S02]  /*0610*/  ISETP.NE.AND P1, PT, R4, RZ, PT ;  /* 0x000000ff0400720c */ /* 0x000fe40003f25270 */
[----:B------:R-:W-:Y:S02]  /*0620*/  ISETP.GE.U32.AND P0, PT, R0, R7, PT ;  /* 0x000000070000720c */ /* 0x000fe40003f06070 */
[----:B------:R-:W-:-:S04]  /*0630*/  LOP3.LUT R0, R5, R4, RZ, 0x3c, !PT ;  /* 0x0000000405007212 */ /* 0x000fc800078e3cff */
[----:B------:R-:W-:Y:S01]  /*0640*/  ISETP.GE.AND P2, PT, R0, RZ, PT ;  /* 0x000000ff0000720c */ /* 0x000fe20003f46270 */
[----:B------:R-:W-:-:S06]  /*0650*/  VIADD R0, R14, 0x3f ;  /* 0x0000003f0e007836 */ /* 0x000fcc0000000000 */
[----:B------:R-:W-:-:S04]  /*0660*/  @P0 VIADD R3, R3, 0x1 ;  /* 0x0000000103030836 */ /* 0x000fc80000000000 */
[----:B------:R-:W-:Y:S01]  /*0670*/  IMAD.MOV.U32 R2, RZ, RZ, R3 ;  /* 0x000000ffff027224 */ /* 0x000fe200078e0003 */
[----:B------:R-:W-:-:S03]  /*0680*/  SHF.R.S32.HI R3, RZ, 0x1f, R0 ;  /* 0x0000001fff037819 */ /* 0x000fc60000011400 */
[----:B------:R-:W-:Y:S01]  /*0690*/  @!P2 IMAD.MOV R2, RZ, RZ, -R2 ;  /* 0x000000ffff02a224 */ /* 0x000fe200078e0a02 */
[----:B------:R-:W-:Y:S02]  /*06a0*/  @!P1 LOP3.LUT R2, RZ, R4, RZ, 0x33, !PT ;  /* 0x00000004ff029212 */ /* 0x000fe400078e33ff */
[----:B------:R-:W-:-:S03]  /*06b0*/  LEA.HI R3, R3, R0, RZ, 0x6 ;  /* 0x0000000003037211 */ /* 0x000fc600078f30ff */
[----:B------:R-:W-:Y:S02]  /*06c0*/  IMAD.SHL.U32 R8, R2, 0x8, RZ ;  /* 0x0000000802087824 */ /* 0x000fe400078e00ff */
[----:B------:R-:W-:-:S03]  /*06d0*/  IMAD.MOV R2, RZ, RZ, -R2 ;  /* 0x000000ffff027224 */ /* 0x000fc600078e0a02 */
[----:B------:R-:W-:Y:S01]  /*06e0*/  LEA.HI.SX32 R3, R3, -R8, 0x1a ;  /* 0x8000000803037211 */ /* 0x000fe200078fd2ff */
[----:B------:R-:W-:Y:S02]  /*06f0*/  IMAD R10, R4, R2, R5 ;  /* 0x00000002040a7224 */ /* 0x000fe400078e0205 */
[----:B------:R-:W-:Y:S01]  /*0700*/  IMAD.MOV.U32 R2, RZ, RZ, RZ ;  /* 0x000000ffff027224 */ /* 0x000fe200078e00ff */
[----:B------:R-:W-:Y:S02]  /*0710*/  VIMNMX R9, PT, PT, R3, 0x8, PT ;  /* 0x0000000803097848 */ /* 0x000fe40003fe0100 */
[----:B------:R-:W-:Y:S02]  /*0720*/  IABS R4, R10 ;  /* 0x0000000a00047213 */ /* 0x000fe40000000000 */
[----:B------:R-:W-:-:S04]  /*0730*/  IABS R7, R9 ;  /* 0x0000000900077213 */ /* 0x000fc80000000000 */
[----:B------:R-:W1:Y:S08]  /*0740*/  I2F.RP R0, R7 ;  /* 0x0000000700007306 */ /* 0x000e700000209400 */
[----:B-1----:R-:W1:Y:S02]  /*0750*/  MUFU.RCP R0, R0 ;  /* 0x0000000000007308 */ /* 0x002e640000001000 */
[----:B-1----:R-:W-:-:S06]  /*0760*/  VIADD R3, R0, 0xffffffe ;  /* 0x0ffffffe00037836 */ /* 0x002fcc0000000000 */
[----:B------:R-:W1:Y:S02]  /*0770*/  F2I.FTZ.U32.TRUNC.NTZ R3, R3 ;  /* 0x0000000300037305 */ /* 0x000e64000021f000 */
[----:B-1----:R-:W-:-:S04]  /*0780*/  IMAD.MOV R6, RZ, RZ, -R3 ;  /* 0x000000ffff067224 */ /* 0x002fc800078e0a03 */
[----:B------:R-:W-:Y:S01]  /*0790*/  IMAD R5, R6, R7, RZ ;  /* 0x0000000706057224 */ /* 0x000fe200078e02ff */
[----:B------:R-:W-:-:S03]  /*07a0*/  IABS R6, R9 ;  /* 0x0000000900067213 */ /* 0x000fc60000000000 */
[----:B------:R-:W-:-:S04]  /*07b0*/  IMAD.HI.U32 R2, R3, R5, R2 ;  /* 0x0000000503027227 */ /* 0x000fc800078e0002 */
[----:B------:R-:W-:Y:S02]  /*07c0*/  IMAD.MOV.U32 R3, RZ, RZ, R4 ;  /* 0x000000ffff037224 */ /* 0x000fe400078e0004 */
[----:B------:R-:W-:Y:S02]  /*07d0*/  IMAD.MOV R0, RZ, RZ, -R6 ;  /* 0x000000ffff007224 */ /* 0x000fe400078e0a06 */
[----:B------:R-:W-:Y:S01]  /*07e0*/  IMAD.HI.U32 R2, R2, R3, RZ ;  /* 0x0000000302027227 */ /* 0x000fe200078e00ff */
[----:B------:R-:W1:Y:S03]  /*07f0*/  I2F.RP R6, R16 ;  /* 0x0000001000067306 */ /* 0x000e660000209400 */
[----:B------:R-:W-:-:S05]  /*0800*/  IMAD R0, R2, R0, R3 ;  /* 0x0000000002007224 */ /* 0x000fca00078e0203 */
[----:B------:R-:W-:Y:S01]  /*0810*/  ISETP.GT.U32.AND P1, PT, R7, R0, PT ;  /* 0x000000000700720c */ /* 0x000fe20003f24070 */
[----:B------:R-:W2:Y:S08]  /*0820*/  I2F.RP R3, R17 ;  /* 0x0000001100037306 */ /* 0x000eb00000209400 */
[----:B-1----:R-:W1:Y:S04]  /*0830*/  MUFU.RCP R6, R6 ;  /* 0x0000000600067308 */ /* 0x002e680000001000 */
[----:B------:R-:W-:-:S02]  /*0840*/  @!P1 IMAD.IADD R0, R0, 0x1, -R7 ;  /* 0x0000000100009824 */ /* 0x000fc400078e0a07 */
[----:B------:R-:W-:Y:S01]  /*0850*/  @!P1 VIADD R2, R2, 0x1 ;  /* 0x0000000102029836 */ /* 0x000fe20000000000 */
[----:B------:R-:W-:Y:S01]  /*0860*/  ISETP.NE.AND P1, PT, R9, RZ, PT ;  /* 0x000000ff0900720c */ /* 0x000fe20003f25270 */
[----:B--2---:R-:W2:Y:S01]  /*0870*/  MUFU.RCP R3, R3 ;  /* 0x0000000300037308 */ /* 0x004ea20000001000 */
[----:B------:R-:W-:Y:S02]  /*0880*/  ISETP.GE.U32.AND P0, PT, R0, R7, PT ;  /* 0x000000070000720c */ /* 0x000fe40003f06070 */
[----:B------:R-:W-:-:S04]  /*0890*/  LOP3.LUT R0, R10, R9, RZ, 0x3c, !PT ;  /* 0x000000090a007212 */ /* 0x000fc800078e3cff */
[----:B------:R-:W-:Y:S01]  /*08a0*/  ISETP.GE.AND P2, PT, R0, RZ, PT ;  /* 0x000000ff0000720c */ /* 0x000fe20003f46270 */
[----:B-1----:R-:W-:-:S04]  /*08b0*/  VIADD R4, R6, 0xffffffe ;  /* 0x0ffffffe06047836 */ /* 0x002fc80000000000 */
[----:B------:R1:W3:Y:S02]  /*08c0*/  F2I.FTZ.U32.TRUNC.NTZ R5, R4 ;  /* 0x0000000400057305 */ /* 0x0002e4000021f000 */
[----:B------:R-:W-:-:S04]  /*08d0*/  @P0 VIADD R2, R2, 0x1 ;  /* 0x0000000102020836 */ /* 0x000fc80000000000 */
[----:B------:R-:W-:Y:S02]  /*08e0*/  IMAD.MOV.U32 R0, RZ, RZ, R2 ;  /* 0x000000ffff007224 */ /* 0x000fe400078e0002 */
[----:B--2---:R-:W-:Y:S02]  /*08f0*/  VIADD R2, R3, 0xffffffe ;  /* 0x0ffffffe03027836 */ /* 0x004fe40000000000 */
[----:B------:R-:W-:Y:S01]  /*0900*/  @!P2 IMAD.MOV R0, RZ, RZ, -R0 ;  /* 0x000000ffff00a224 */ /* 0x000fe200078e0a00 */
[----:B------:R-:W-:Y:S01]  /*0910*/  @!P1 LOP3.LUT R0, RZ, R9, RZ, 0x33, !PT ;  /* 0x00000009ff009212 */ /* 0x000fe200078e33ff */
[----:B------:R-:W2:Y:S01]  /*0920*/  F2I.FTZ.U32.TRUNC.NTZ R3, R2 ;  /* 0x0000000200037305 */ /* 0x000ea2000021f000 */
[----:B-1----:R-:W-:Y:S02]  /*0930*/  IMAD.MOV.U32 R4, RZ, RZ, RZ ;  /* 0x000000ffff047224 */ /* 0x002fe400078e00ff */
[----:B------:R-:W-:Y:S01]  /*0940*/  LEA R74, R0, UR4, 0x6 ;  /* 0x00000004004a7c11 */ /* 0x000fe2000f8e30ff */
[----:B---3--:R-:W-:-:S02]  /*0950*/  IMAD.MOV R7, RZ, RZ, -R5 ;  /* 0x000000ffff077224 */ /* 0x008fc400078e0a05 */
[----:B------:R-:W-:Y:S01]  /*0960*/  IMAD.MOV R0, RZ, RZ, -R0 ;  /* 0x000000ffff007224 */ /* 0x000fe200078e0a00 */
[----:B------:R-:W-:Y:S01]  /*0970*/  LOP3.LUT R74, R74, R77, RZ, 0xfc, !PT ;  /* 0x0000004d4a4a7212 */ /* 0x000fe200078efcff */
[----:B------:R-:W-:Y:S02]  /*0980*/  IMAD R7, R7, R16, RZ ;  /* 0x0000001007077224 */ /* 0x000fe400078e02ff */
[----:B------:R-:W-:Y:S01]  /*0990*/  IMAD R0, R9, R0, R10 ;  /* 0x0000000009007224 */ /* 0x000fe200078e020a */
[----:B------:R-:W-:Y:S01]  /*09a0*/  IABS R6, R74 ;  /* 0x0000004a00067213 */ /* 0x000fe20000000000 */
[----:B------:R-:W-:Y:S01]  /*09b0*/  IMAD.HI.U32 R5, R5, R7, R4 ;  /* 0x0000000705057227 */ /* 0x000fe200078e0004 */
[C---:B------:R-:W-:Y:S02]  /*09c0*/  LOP3.LUT R140, R74.reuse, 0x2, RZ, 0xfc, !PT ;  /* 0x000000024a8c7812 */ /* 0x040fe400078efcff */
[C---:B------:R-:W-:Y:S01]  /*09d0*/  LOP3.LUT R139, R74.reuse, 0x4, RZ, 0xfc, !PT ;  /* 0x000000044a8b7812 */ /* 0x040fe200078efcff */
[----:B--2---:R-:W-:Y:S01]  /*09e0*/  IMAD.MOV R11, RZ, RZ, -R3 ;  /* 0x000000ffff0b7224 */ /* 0x004fe200078e0a03 */
[C---:B------:R-:W-:Y:S01]  /*09f0*/  LOP3.LUT R138, R74.reuse, 0x6, RZ, 0xfc, !PT ;  /* 0x000000064a8a7812 */ /* 0x040fe200078efcff */
[----:B------:R-:W-:Y:S01]  /*0a00*/  IMAD.HI.U32 R2, R5, R6, RZ ;  /* 0x0000000605027227 */ /* 0x000fe200078e00ff */
[----:B------:R-:W-:-:S02]  /*0a10*/  LOP3.LUT R137, R74, 0x8, RZ, 0xfc, !PT ;  /* 0x000000084a897812 */ /* 0x000fc400078efcff */
[----:B------:R-:W-:Y:S01]  /*0a20*/  IABS R13, R138 ;  /* 0x0000008a000d7213 */ /* 0x000fe20000000000 */
[----:B------:R-:W-:Y:S01]  /*0a30*/  IMAD.MOV.U32 R4, RZ, RZ, R11 ;  /* 0x000000ffff047224 */ /* 0x000fe200078e000b */
[----:B------:R-:W-:Y:S01]  /*0a40*/  IABS R11, R139 ;  /* 0x0000008b000b7213 */ /* 0x000fe20000000000 */
[----:B------:R-:W-:Y:S01]  /*0a50*/  IMAD.MOV R9, RZ, RZ, -R2 ;  /* 0x000000ffff097224 */ /* 0x000fe200078e0a02 */
[----:B------:R-:W-:Y:S01]  /*0a60*/  IABS R19, R137 ;  /* 0x0000008900137213 */ /* 0x000fe20000000000 */
[----:B------:R-:W-:Y:S01]  /*0a70*/  IMAD R7, R4, R17, RZ ;  /* 0x0000001104077224 */ /* 0x000fe200078e02ff */
[C---:B------:R-:W-:Y:S01]  /*0a80*/  LOP3.LUT R136, R74.reuse, 0xa, RZ, 0xfc, !PT ;  /* 0x0000000a4a887812 */ /* 0x040fe200078efcff */
[----:B------:R-:W-:Y:S01]  /*0a90*/  IMAD.MOV.U32 R2, RZ, RZ, RZ ;  /* 0x000000ffff027224 */ /* 0x000fe200078e00ff */
[----:B------:R-:W-:Y:S01]  /*0aa0*/  LOP3.LUT R135, R74, 0xc, RZ, 0xfc, !PT ;  /* 0x0000000c4a877812 */ /* 0x000fe200078efcff */
[----:B------:R-:W-:Y:S01]  /*0ab0*/  IMAD R6, R16, R9, R6 ;  /* 0x0000000910067224 */ /* 0x000fe200078e0206 */
[----:B------:R-:W-:Y:S01]  /*0ac0*/  IABS R9, R140 ;  /* 0x0000008c00097213 */ /* 0x000fe20000000000 */
[----:B------:R-:W-:Y:S01]  /*0ad0*/  IMAD.HI.U32 R2, R3, R7, R2 ;  /* 0x0000000703027227 */ /* 0x000fe200078e0002 */
[----:B------:R-:W-:-:S02]  /*0ae0*/  LOP3.LUT R134, R74, 0xe, RZ, 0xfc, !PT ;  /* 0x0000000e4a867812 */ /* 0x000fc400078efcff */
[----:B------:R-:W-:Y:S01]  /*0af0*/  ISETP.GT.U32.AND P1, PT, R16, R6, PT ;  /* 0x000000061000720c */ /* 0x000fe20003f24070 */
[----:B------:R-:W-:Y:S02]  /*0b00*/  IMAD.IADD R3, R8, 0x1, R0 ;  /* 0x0000000108037824 */ /* 0x000fe400078e0200 */
[----:B------:R-:W-:-:S04]  /*0b10*/  IMAD.HI.U32 R4, R5, R11, RZ ;  /* 0x0000000b05047227 */ /* 0x000fc800078e00ff */
[----:B------:R-:W-:Y:S02]  /*0b20*/  IMAD R0, R3, 0x40, R34 ;  /* 0x0000004003007824 */ /* 0x000fe400078e0222 */
[----:B------:R-:W-:-:S03]  /*0b30*/  IMAD.HI.U32 R3, R5, R9, RZ ;  /* 0x0000000905037227 */ /* 0x000fc600078e00ff */
[----:B------:R-:W-:Y:S01]  /*0b40*/  IABS R8, R0 ;  /* 0x0000000000087213 */ /* 0x000fe20000000000 */
[----:B------:R-:W-:Y:S02]  /*0b50*/  IMAD.MOV R10, RZ, RZ, -R3 ;  /* 0x000000ffff0a7224 */ /* 0x000fe400078e0a03 */
[----:B------:R-:W-:Y:S02]  /*0b60*/  IMAD.MOV R12, RZ, RZ, -R4 ;  /* 0x000000ffff0c7224 */ /* 0x000fe400078e0a04 */
[----:B------:R-:W-:-:S04]  /*0b70*/  IMAD.HI.U32 R2, R2, R8, RZ ;  /* 0x0000000802027227 */ /* 0x000fc800078e00ff */
[----:B------:R-:W-:Y:S02]  /*0b80*/  IMAD.MOV R3, RZ, RZ, -R2 ;  /* 0x000000ffff037224 */ /* 0x000fe400078e0a02 */
[----:B------:R-:W-:-:S04]  /*0b90*/  IMAD.HI.U32 R7, R5, R13, RZ ;  /* 0x0000000d05077227 */ /* 0x000fc800078e00ff */
[----:B------:R-:W-:Y:S02]  /*0ba0*/  IMAD R4, R17, R3, R8 ;  /* 0x0000000311047224 */ /* 0x000fe400078e0208 */
[----:B------:R-:W-:-:S03]  /*0bb0*/  IMAD.HI.U32 R2, R5, R19, RZ ;  /* 0x0000001305027227 */ /* 0x000fc600078e00ff */
[----:B------:R-:W-:Y:S01]  /*0bc0*/  ISETP.GT.U32.AND P0, PT, R17, R4, PT ;  /* 0x000000041100720c */ /* 0x000fe20003f04070 */
[----:B------:R-:W-:Y:S02]  /*0bd0*/  IMAD.MOV R18, RZ, RZ, -R7 ;  /* 0x000000ffff127224 */ /* 0x000fe400078e0a07 */
[C---:B------:R-:W-:Y:S01]  /*0be0*/  IMAD R8, R16.reuse, R12, R11 ;  /* 0x0000000c10087224 */ /* 0x040fe200078e020b */
[----:B------:R-:W-:Y:S01]  /*0bf0*/  IABS R11, R136 ;  /* 0x00000088000b7213 */ /* 0x000fe20000000000 */
[C---:B------:R-:W-:Y:S01]  /*0c00*/  IMAD R7, R16.reuse, R10, R9 ;  /* 0x0000000a10077224 */ /* 0x040fe200078e0209 */
[----:B------:R-:W-:Y:S01]  /*0c10*/  IABS R12, R135 ;  /* 0x00000087000c7213 */ /* 0x000fe20000000000 */
[----:B------:R-:W-:Y:S01]  /*0c20*/  IMAD.MOV R2, RZ, RZ, -R2 ;  /* 0x000000ffff027224 */ /* 0x000fe200078e0a02 */
[C---:B------:R-:W-:Y:S01]  /*0c30*/  ISETP.GT.U32.AND P5, PT, R16.reuse, R8, PT ;  /* 0x000000081000720c */ /* 0x040fe20003fa4070 */
[C---:B------:R-:W-:Y:S01]  /*0c40*/  IMAD R9, R16.reuse, R18, R13 ;  /* 0x0000001210097224 */ /* 0x040fe200078e020d */
[C---:B------:R-:W-:Y:S01]  /*0c50*/  ISETP.GT.U32.AND P3, PT, R16.reuse, R7, PT ;  /* 0x000000071000720c */ /* 0x040fe20003f64070 */
[----:B------:R-:W-:Y:S01]  /*0c60*/  IMAD R10, R16, R2, R19 ;  /* 0x00000002100a7224 */ /* 0x000fe200078e0213 */
[----:B------:R-:W-:Y:S01]  /*0c70*/  IABS R13, R134 ;  /* 0x00000086000d7213 */ /* 0x000fe20000000000 */
[----:B------:R-:W-:Y:S01]  /*0c80*/  @!P0 IMAD.IADD R4, R4, 0x1, -R17 ;  /* 0x0000000104048824 */ /* 0x000fe200078e0a11 */
[C---:B------:R-:W-:Y:S01]  /*0c90*/  ISETP.GT.U32.AND P2, PT, R16.reuse, R9, PT ;  /* 0x000000091000720c */ /* 0x040fe20003f44070 */
[----:B------:R-:W-:Y:S01]  /*0ca0*/  IMAD.HI.U32 R2, R5, R11, RZ ;  /* 0x0000000b05027227 */ /* 0x000fe200078e00ff */
[----:B------:R-:W-:Y:S01]  /*0cb0*/  ISETP.GT.U32.AND P4, PT, R16, R10, PT ;  /* 0x0000000a1000720c */ /* 0x000fe20003f84070 */
[----:B------:R-:W1:Y:S01]  /*0cc0*/  LDS R18, [UR9] ;  /* 0x00000009ff127984 */ /* 0x000e620008000800 */
[----:B------:R-:W-:Y:S01]  /*0cd0*/  ISETP.GT.U32.AND P0, PT, R17, R4, PT ;  /* 0x000000041100720c */ /* 0x000fe20003f04070 */
[----:B------:R-:W-:-:S04]  /*0ce0*/  IMAD.HI.U32 R3, R5, R12, RZ ;  /* 0x0000000c05037227 */ /* 0x000fc800078e00ff */
[----:B------:R-:W-:Y:S02]  /*0cf0*/  IMAD.MOV R2, RZ, RZ, -R2 ;  /* 0x000000ffff027224 */ /* 0x000fe400078e0a02 */
[----:B------:R-:W-:Y:S02]  /*0d00*/  IMAD.MOV R3, RZ, RZ, -R3 ;  /* 0x000000ffff037224 */ /* 0x000fe400078e0a03 */
[----:B------:R-:W-:Y:S02]  /*0d10*/  IMAD R11, R16, R2, R11 ;  /* 0x00000002100b7224 */ /* 0x000fe400078e020b */
[----:B------:R-:W-:-:S04]  /*0d20*/  IMAD.HI.U32 R5, R5, R13, RZ ;  /* 0x0000000d05057227 */ /* 0x000fc800078e00ff */
[----:B------:R-:W-:Y:S02]  /*0d30*/  IMAD R12, R16, R3, R12 ;  /* 0x00000003100c7224 */ /* 0x000fe400078e020c */
[----:B------:R-:W-:Y:S01]  /*0d40*/  @!P0 IMAD.IADD R4, R4, 0x1, -R17 ;  /* 0x0000000104048824 */ /* 0x000fe200078e0a11 */
[----:B------:R-:W-:Y:S01]  /*0d50*/  ISETP.GT.U32.AND P0, PT, R16, R11, PT ;  /* 0x0000000b1000720c */ /* 0x000fe20003f04070 */
[----:B------:R-:W-:Y:S01]  /*0d60*/  IMAD.MOV R5, RZ, RZ, -R5 ;  /* 0x000000ffff057224 */ /* 0x000fe200078e0a05 */
[----:B------:R-:W2:Y:S01]  /*0d70*/  LDC.64 R2, c[0x0][0x3a0] ;  /* 0x0000e800ff027b82 */ /* 0x000ea20000000a00 */
[--C-:B------:R-:W-:Y:S01]  /*0d80*/  @!P1 IMAD.IADD R6, R6, 0x1, -R16.reuse ;  /* 0x0000000106069824 */ /* 0x100fe200078e0a10 */
[C---:B------:R-:W-:Y:S01]  /*0d90*/  ISETP.GT.U32.AND P1, PT, R16.reuse, R12, PT ;  /* 0x0000000c1000720c */ /* 0x040fe20003f24070 */
[----:B------:R-:W-:Y:S02]  /*0da0*/  @!P3 IMAD.IADD R7, R7, 0x1, -R16 ;  /* 0x000000010707b824 */ /* 0x000fe400078e0a10 */
[----:B------:R-:W-:-:S02]  /*0db0*/  IMAD R13, R16, R5, R13 ;  /* 0x00000005100d7224 */ /* 0x000fc400078e020d */
[--C-:B------:R-:W-:Y:S01]  /*0dc0*/  @!P2 IMAD.IADD R9, R9, 0x1, -R16.reuse ;  /* 0x000000010909a824 */ /* 0x100fe200078e0a10 */
[----:B------:R-:W-:Y:S01]  /*0dd0*/  ISETP.GT.U32.AND P2, PT, R16, R7, PT ;  /* 0x000000071000720c */ /* 0x000fe20003f44070 */
[--C-:B------:R-:W-:Y:S01]  /*0de0*/  @!P5 IMAD.IADD R8, R8, 0x1, -R16.reuse ;  /* 0x000000010808d824 */ /* 0x100fe200078e0a10 */
[----:B------:R-:W-:Y:S01]  /*0df0*/  ISETP.GT.U32.AND P3, PT, R16, R13, PT ;  /* 0x0000000d1000720c */ /* 0x000fe20003f64070 */
[--C-:B------:R-:W-:Y:S01]  /*0e00*/  @!P4 IMAD.IADD R10, R10, 0x1, -R16.reuse ;  /* 0x000000010a0ac824 */ /* 0x100fe200078e0a10 */
[C---:B------:R-:W-:Y:S01]  /*0e10*/  ISETP.GT.U32.AND P5, PT, R16.reuse, R6, PT ;  /* 0x000000061000720c */ /* 0x040fe20003fa4070 */
[--C-:B------:R-:W-:Y:S01]  /*0e20*/  @!P0 IMAD.IADD R11, R11, 0x1, -R16.reuse ;  /* 0x000000010b0b8824 */ /* 0x100fe200078e0a10 */
[----:B------:R-:W-:Y:S01]  /*0e30*/  ISETP.GT.U32.AND P4, PT, R16, R8, PT ;  /* 0x000000081000720c */ /* 0x000fe20003f84070 */
[----:B------:R-:W-:Y:S01]  /*0e40*/  @!P1 IMAD.IADD R12, R12, 0x1, -R16 ;  /* 0x000000010c0c9824 */ /* 0x000fe200078e0a10 */
[----:B------:R-:W-:Y:S01]  /*0e50*/  ISETP.GT.U32.AND P0, PT, R16, R9, PT ;  /* 0x000000091000720c */ /* 0x000fe20003f04070 */
[----:B------:R-:W-:Y:S01]  /*0e60*/  IMAD.SHL.U32 R5, R50, 0x200000, RZ ;  /* 0x0020000032057824 */ /* 0x000fe200078e00ff */
[----:B------:R-:W-:-:S02]  /*0e70*/  ISETP.GT.U32.AND P1, PT, R16, R11, PT ;  /* 0x0000000b1000720c */ /* 0x000fc40003f24070 */
[----:B-1----:R-:W-:Y:S01]  /*0e80*/  R2UR UR8, R18 ;  /* 0x00000000120872ca */ /* 0x002fe200000e0000 */
[--C-:B------:R-:W-:Y:S01]  /*0e90*/  @!P2 IMAD.IADD R7, R7, 0x1, -R16.reuse ;  /* 0x000000010707a824 */ /* 0x100fe200078e0a10 */
[C---:B------:R-:W-:Y:S01]  /*0ea0*/  ISETP.GT.U32.AND P2, PT, R16.reuse, R12, PT ;  /* 0x0000000c1000720c */ /* 0x040fe20003f44070 */
[--C-:B------:R-:W-:Y:S01]  /*0eb0*/  @!P3 IMAD.IADD R13, R13, 0x1, -R16.reuse ;  /* 0x000000010d0db824 */ /* 0x100fe200078e0a10 */
[----:B------:R-:W-:Y:S01]  /*0ec0*/  ISETP.GT.U32.AND P3, PT, R16, R10, PT ;  /* 0x0000000a1000720c */ /* 0x000fe20003f64070 */
[--C-:B------:R-:W-:Y:S01]  /*0ed0*/  @!P5 IMAD.IADD R6, R6, 0x1, -R16.reuse ;  /* 0x000000010606d824 */ /* 0x100fe200078e0a10 */
[----:B------:R-:W-:Y:S01]  /*0ee0*/  LOP3.LUT R5, R5, 0x600000, RZ, 0xc0, !PT ;  /* 0x0060000005057812 */ /* 0x000fe200078ec0ff */
[--C-:B------:R-:W-:Y:S01]  /*0ef0*/  @!P4 IMAD.IADD R8, R8, 0x1, -R16.reuse ;  /* 0x000000010808c824 */ /* 0x100fe200078e0a10 */
[----:B------:R-:W-:Y:S01]  /*0f00*/  ISETP.GE.AND P4, PT, R0, RZ, PT ;  /* 0x000000ff0000720c */ /* 0x000fe20003f86270 */
[--C-:B------:R-:W-:Y:S01]  /*0f10*/  @!P0 IMAD.IADD R9, R9, 0x1, -R16.reuse ;  /* 0x0000000109098824 */ /* 0x100fe200078e0a10 */
[----:B------:R-:W-:Y:S01]  /*0f20*/  ISETP.GT.U32.AND P5, PT, R16, R13, PT ;  /* 0x0000000d1000720c */ /* 0x000fe20003fa4070 */
[----:B------:R-:W-:Y:S01]  /*0f30*/  IMAD.MOV.U32 R38, RZ, RZ, R7 ;  /* 0x000000ffff267224 */ /* 0x000fe200078e0007 */
[----:B------:R-:W-:Y:S01]  /*0f40*/  ISETP.NE.AND P0, PT, R14, RZ, PT ;  /* 0x000000ff0e00720c */ /* 0x000fe20003f05270 */
[----:B--2---:R-:W-:Y:S01]  /*0f50*/  VIADD R75, R2, 0x3f ;  /* 0x0000003f024b7836 */ /* 0x004fe20000000000 */
[----:B------:R-:W-:Y:S01]  /*0f60*/  R2UR UR10, R5 ;  /* 0x00000000050a72ca */ /* 0x000fe200000e0000 */
[--C-:B------:R-:W-:Y:S01]  /*0f70*/  @!P2 IMAD.IADD R12, R12, 0x1, -R16.reuse ;  /* 0x000000010c0ca824 */ /* 0x100fe200078e0a10 */
[----:B------:R-:W-:Y:S01]  /*0f80*/  ISETP.GE.AND P2, PT, R140, RZ, PT ;  /* 0x000000ff8c00720c */ /* 0x000fe20003f46270 */
[--C-:B------:R-:W-:Y:S01]  /*0f90*/  @!P3 IMAD.IADD R10, R10, 0x1, -R16.reuse ;  /* 0x000000010a0ab824 */ /* 0x100fe200078e0a10 */
[----:B------:R-:W-:Y:S01]  /*0fa0*/  ISETP.GE.AND P3, PT, R74, RZ, PT ;  /* 0x000000ff4a00720c */ /* 0x000fe20003f66270 */
[----:B------:R-:W-:Y:S01]  /*0fb0*/  @!P1 IMAD.IADD R11, R11, 0x1, -R16 ;  /* 0x000000010b0b9824 */ /* 0x000fe200078e0a10 */
[----:B------:R-:W-:Y:S01]  /*0fc0*/  LOP3.LUT R5, R77, 0x8, RZ, 0xfc, !PT ;  /* 0x000000084d057812 */ /* 0x000fe200078efcff */
[----:B------:R-:W-:Y:S01]  /*0fd0*/  @!P4 IMAD.MOV R4, RZ, RZ, -R4 ;  /* 0x000000ffff04c224 */ /* 0x000fe200078e0a04 */
[----:B------:R-:W-:Y:S01]  /*0fe0*/  ISETP.GT.AND P1, PT, R75, 0x3f, PT ;  /* 0x0000003f4b00780c */ /* 0x000fe20003f24270 */
[----:B------:R-:W-:Y:S01]  /*0ff0*/  @!P5 IMAD.IADD R13, R13, 0x1, -R16 ;  /* 0x000000010d0dd824 */ /* 0x000fe200078e0a10 */
[----:B------:R-:W-:Y:S01]  /*1000*/  ISETP.GE.AND P5, PT, R139, RZ, PT ;  /* 0x000000ff8b00720c */ /* 0x000fe20003fa6270 */
[----:B------:R-:W-:Y:S01]  /*1010*/  IMAD.MOV.U32 R46, RZ, RZ, R9 ;  /* 0x000000ffff2e7224 */ /* 0x000fe200078e0009 */
[----:B------:R-:W-:Y:S01]  /*1020*/  @!P0 LOP3.LUT R4, RZ, R14, RZ, 0x33, !PT ;  /* 0x0000000eff048212 */ /* 0x000fe200078e33ff */
[----:B------:R-:W-:Y:S01]  /*1030*/  IMAD.MOV.U32 R44, RZ, RZ, R11 ;  /* 0x000000ffff2c7224 */ /* 0x000fe200078e000b */
[----:B------:R-:W-:Y:S01]  /*1040*/  ISETP.GE.AND P0, PT, R138, RZ, PT ;  /* 0x000000ff8a00720c */ /* 0x000fe20003f06270 */
[----:B------:R-:W-:Y:S01]  /*1050*/  @!P2 IMAD.MOV R38, RZ, RZ, -R38 ;  /* 0x000000ffff26a224 */ /* 0x000fe200078e0a26 */
[----:B------:R-:W-:Y:S01]  /*1060*/  ISETP.GE.AND P2, PT, R136, RZ, PT ;  /* 0x000000ff8800720c */ /* 0x000fe20003f46270 */
[----:B------:R-:W-:Y:S01]  /*1070*/  @!P3 IMAD.MOV R6, RZ, RZ, -R6 ;  /* 0x000000ffff06b224 */ /* 0x000fe200078e0a06 */
[----:B------:R-:W-:Y:S01]  /*1080*/  ISETP.GE.AND P3, PT, R137, RZ, PT ;  /* 0x000000ff8900720c */ /* 0x000fe20003f66270 */
[----:B------:R-:W-:Y:S01]  /*1090*/  UIADD3 UR10, UPT, UPT, UR8, UR10, URZ ;  /* 0x0000000a080a7290 */ /* 0x000fe2000fffe0ff */
[----:B------:R-:W-:Y:S01]  /*10a0*/  ISETP.LT.AND P4, PT, R5, R2, P1 ;  /* 0x000000020500720c */ /* 0x000fe20000f81270 */
[----:B------:R-:W-:Y:S01]  /*10b0*/  IMAD R73, R4, R3, RZ ;  /* 0x0000000304497224 */ /* 0x000fe200078e02ff */
[----:B------:R-:W-:Y:S01]  /*10c0*/  LOP3.LUT R5, R77, 0x10, RZ, 0xfc, !PT ;  /* 0x000000104d057812 */ /* 0x000fe200078efcff */
[----:B------:R-:W-:Y:S01]  /*10d0*/  @!P5 IMAD.MOV R8, RZ, RZ, -R8 ;  /* 0x000000ffff08d224 */ /* 0x000fe200078e0a08 */
[----:B------:R-:W-:Y:S01]  /*10e0*/  BAR.SYNC.DEFER_BLOCKING 0x0 ;  /* 0x0000000000007b1d */ /* 0x000fe20000010000 */
[----:B------:R-:W-:-:S02]  /*10f0*/  ISETP.GE.AND P5, PT, R134, RZ, PT ;  /* 0x000000ff8600720c */ /* 0x000fc40003fa6270 */
[----:B------:R-:W-:Y:S01]  /*1100*/  @!P0 IMAD.MOV R46, RZ, RZ, -R46 ;  /* 0x000000ffff2e8224 */ /* 0x000fe200078e0a2e */
[----:B------:R-:W-:Y:S01]  /*1110*/  ISETP.GE.AND P0, PT, R135, RZ, PT ;  /* 0x000000ff8700720c */ /* 0x000fe20003f06270 */
[----:B------:R-:W-:Y:S01]  /*1120*/  @!P2 IMAD.MOV R44, RZ, RZ, -R44 ;  /* 0x000000ffff2ca224 */ /* 0x000fe200078e0a2c */
[----:B------:R-:W-:Y:S01]  /*1130*/  LOP3.LUT R7, R77, 0xa, RZ, 0xfc, !PT ;  /* 0x0000000a4d077812 */ /* 0x000fe200078efcff */
[----:B------:R-:W-:Y:S01]  /*1140*/  @!P3 IMAD.MOV R10, RZ, RZ, -R10 ;  /* 0x000000ffff0ab224 */ /* 0x000fe200078e0a0a */
[----:B------:R-:W-:Y:S01]  /*1150*/  ISETP.LT.AND P2, PT, R5, R2, P1 ;  /* 0x000000020500720c */ /* 0x000fe20000f41270 */
[----:B------:R-:W-:Y:S01]  /*1160*/  IMAD R5, R77, R28, RZ ;  /* 0x0000001c4d057224 */ /* 0x000fe200078e02ff */
[----:B------:R-:W-:Y:S02]  /*1170*/  ISETP.LT.AND P3, PT, R7, R2, P1 ;  /* 0x000000020700720c */ /* 0x000fe40000f61270 */
[----:B------:R-:W-:Y:S01]  /*1180*/  LOP3.LUT R11, RZ, R15, RZ, 0x33, !PT ;  /* 0x0000000fff0b7212 */ /* 0x000fe200078e33ff */
[----:B------:R-:W-:-:S02]  /*1190*/  IMAD R7, R28, 0x2, R5 ;  /* 0x000000021c077824 */ /* 0x000fc400078e0205 */
[----:B------:R-:W-:Y:S01]  /*11a0*/  @!P5 IMAD.MOV R13, RZ, RZ, -R13 ;  /* 0x000000ffff0dd224 */ /* 0x000fe200078e0a0d */
[----:B------:R-:W-:Y:S01]  /*11b0*/  ISETP.NE.AND P5, PT, R15, RZ, PT ;  /* 0x000000ff0f00720c */ /* 0x000fe20003fa5270 */
[----:B------:R-:W-:Y:S01]  /*11c0*/  @!P0 IMAD.MOV R12, RZ, RZ, -R12 ;  /* 0x000000ffff0c8224 */ /* 0x000fe200078e0a0c */
[----:B------:R-:W-:Y:S01]  /*11d0*/  LOP3.LUT P0, RZ, R141, 0x7f, RZ, 0xc0, !PT ;  /* 0x0000007f8dff7812 */ /* 0x000fe2000780c0ff */
[C---:B------:R-:W-:Y:S01]  /*11e0*/  IMAD R9, R28.reuse, 0x2, R7 ;  /* 0x000000021c097824 */ /* 0x040fe200078e0207 */
[C---:B------:R-:W-:Y:S02]  /*11f0*/  SEL R36, R11.reuse, R6, !P5 ;  /* 0x000000060b247207 */ /* 0x040fe40006800000 */
[C---:B------:R-:W-:Y:S01]  /*1200*/  SEL R38, R11.reuse, R38, !P5 ;  /* 0x000000260b267207 */ /* 0x040fe20006800000 */
[----:B------:R-:W-:Y:S01]  /*1210*/  IMAD R3, R28, 0x2, R9 ;  /* 0x000000021c037824 */ /* 0x000fe200078e0209 */
[C---:B------:R-:W-:Y:S02]  /*1220*/  SEL R42, R11.reuse, R8, !P5 ;  /* 0x000000080b2a7207 */ /* 0x040fe40006800000 */
[----:B------:R-:W-:-:S02]  /*1230*/  SEL R46, R11, R46, !P5 ;  /* 0x0000002e0b2e7207 */ /* 0x000fc40006800000 */
[C---:B------:R-:W-:Y:S02]  /*1240*/  SEL R40, R11.reuse, R10, !P5 ;  /* 0x0000000a0b287207 */ /* 0x040fe40006800000 */
[C---:B------:R-:W-:Y:S02]  /*1250*/  SEL R44, R11.reuse, R44, !P5 ;  /* 0x0000002c0b2c7207 */ /* 0x040fe40006800000 */
[C---:B------:R-:W-:Y:S02]  /*1260*/  SEL R32, R11.reuse, R12, !P5 ;  /* 0x0000000c0b207207 */ /* 0x040fe40006800000 */
[----:B------:R-:W-:Y:S01]  /*1270*/  SEL R30, R11, R13, !P5 ;  /* 0x0000000d0b1e7207 */ /* 0x000fe20006800000 */
[----:B----4-:R-:W-:Y:S06]  /*1280*/  @P6 BRA `(.L_x_5) ;  /* 0x0000000000186947 */ /* 0x010fec0003800000 */
[----:B------:R-:W-:Y:S01]  /*1290*/  ELECT P5, URZ, PT ;  /* 0x0000000000ff782f */ /* 0x000fe200038a0000 */
[----:B------:R-:W-:Y:S01]  /*12a0*/  IMAD.MOV.U32 R4, RZ, RZ, 0x1 ;  /* 0x00000001ff047424 */ /* 0x000fe200078e00ff */
[----:B------:R-:W-:Y:S01]  /*12b0*/  UMOV UR4, 0x40 ;  /* 0x0000004000047882 */ /* 0x000fe20000000000 */
[----:B------:R-:W-:Y:S01]  /*12c0*/  UVIRTCOUNT.DEALLOC.SMPOOL 0x80 ;  /* 0x000000800000784c */ /* 0x000fe20000000000 */
[----:B------:R-:W-:-:S09]  /*12d0*/  ULEA UR4, UR5, UR4, 0x18 ;  /* 0x0000000405047291 */ /* 0x000fd2000f8ec0ff */
[----:B------:R1:W-:Y:S03]  /*12e0*/  @P5 STS.U8 [UR4], R4 ;  /* 0x00000004ff005988 */ /* 0x0003e60008000004 */
.L_x_5:
[----:B------:R-:W-:Y:S01]  /*12f0*/  STTM.16dp32bit_t0_t15.x8 tmem[UR10], RZ ;  /* 0x000000ff000079ed */ /* 0x000fe2000898000a */
[----:B------:R-:W-:Y:S01]  /*1300*/  STTM.16dp32bit_t16_t31.x8 tmem[UR10+0x8], RZ ;  /* 0x000008ff000079ed */ /* 0x000fe200089a000a */
[----:B------:R-:W2:Y:S02]  /*1310*/  FENCE.VIEW.ASYNC.T ;  /* 0x00000000000073c6 */ /* 0x000ea40000000200 */
[----:B--2---:R-:W-:Y:S01]  /*1320*/  VOTEU.ALL UP0, P0 ;  /* 0x0000000000ff7886 */ /* 0x004fe20000000000 */
[----:B------:R-:W-:Y:S01]  /*1330*/  UMOV UR4, 0x1 ;  /* 0x0000000100047882 */ /* 0x000fe20000000000 */
[----:B------:R-:W-:Y:S01]  /*1340*/  VOTEU.ALL UP1, P0 ;  /* 0x0000000000ff7886 */ /* 0x000fe20000020000 */
[----:B------:R-:W-:Y:S01]  /*1350*/  IMAD.SHL.U32 R72, R73, 0x2, RZ ;  /* 0x0000000249487824 */ /* 0x000fe200078e00ff */
[----:B------:R-:W2:Y:S01]  /*1360*/  LDC.64 R20, c[0x0][0x3a8] ;  /* 0x0000ea00ff147b82 */ /* 0x000ea20000000a00 */
[----:B------:R-:W-:-:S04]  /*1370*/  @!UP0 UIADD3 UR6, UPT, UPT, -UR4, 0x100000, URZ ;  /* 0x0010000004068890 */ /* 0x000fc8000fffe1ff */
[----:B------:R-:W-:Y:S02]  /*1380*/  @!UP0 USHF.L.U32 UR7, UR6, 0xb, URZ ;  /* 0x0000000b06078899 */ /* 0x000fe400080006ff */
[----:B------:R-:W-:Y:S01]  /*1390*/  @!UP0 USHF.L.U32 UR6, UR6, 0x1, URZ ;  /* 0x0000000106068899 */ /* 0x000fe200080006ff */
[----:B------:R-:W-:Y:S01]  /*13a0*/  BAR.SYNC.DEFER_BLOCKING 0x0 ;  /* 0x0000000000007b1d */ /* 0x000fe20000010000 */
[----:B------:R-:W-:Y:S01]  /*13b0*/  IMAD R11, R28, 0x2, R3 ;  /* 0x000000021c0b7824 */ /* 0x000fe200078e0203 */
[----:B------:R-:W-:Y:S02]  /*13c0*/  IADD3 R18, P5, PT, R72, UR12, RZ ;  /* 0x0000000c48127c10 */ /* 0x000fe4000ffbe0ff */
[----:B------:R-:W-:Y:S01]  /*13d0*/  PRMT R45, RZ, 0x7610, R45 ;  /* 0x00007610ff2d7816 */ /* 0x000fe2000000002d */
[C---:B------:R-:W-:Y:S01]  /*13e0*/  IMAD R13, R28.reuse, 0x2, R11 ;  /* 0x000000021c0d7824 */ /* 0x040fe200078e020b */
[----:B------:R-:W-:Y:S01]  /*13f0*/  LEA.HI.X.SX32 R48, R73, UR13, 0x1, P5 ;  /* 0x0000000d49307c11 */ /* 0x000fe2000a8f0eff */
[----:B------:R-:W3:Y:S01]  /*1400*/  LDCU.64 UR16, c[0x0][0x380] ;  /* 0x00007000ff1077ac */ /* 0x000ee20008000a00 */
[----:B------:R-:W-:Y:S01]  /*1410*/  LEA R10, P5, R11, R18, 0x1 ;  /* 0x000000120b0a7211 */ /* 0x000fe200078a08ff */
[C---:B------:R-:W-:Y:S01]  /*1420*/  IMAD R23, R28.reuse, 0x2, R13 ;  /* 0x000000021c177824 */ /* 0x040fe200078e020d */
[----:B------:R-:W-:Y:S01]  /*1430*/  LOP3.LUT R15, R77, 0x12, RZ, 0xfc, !PT ;  /* 0x000000124d0f7812 */ /* 0x000fe200078efcff */
[----:B------:R-:W4:Y:S01]  /*1440*/  LDCU UR5, c[0x0][0x3b0] ;  /* 0x00007600ff0577ac */ /* 0x000f220008000800 */
[----:B------:R-:W-:Y:S01]  /*1450*/  LEA.HI.X.SX32 R11, R11, R48, 0x1, P5 ;  /* 0x000000300b0b7211 */ /* 0x000fe200028f0eff */
[----:B------:R-:W5:Y:S02]  /*1460*/  FENCE.VIEW.ASYNC.S ;  /* 0x00000000000073c6 */ /* 0x000f640000000000 */
[----:B-----5:R5:W1:Y:S02]  /*1470*/  @!UP1 SYNCS.EXCH.64 URZ, [UR11], UR6 ;  /* 0x000000060bff95b2 */ /* 0x020a640008000100 */
[----:B-1----:R-:W-:Y:S01]  /*1480*/  BAR.SYNC.DEFER_BLOCKING 0x0 ;  /* 0x0000000000007b1d */ /* 0x002fe20000010000 */
[----:B------:R-:W-:Y:S01]  /*1490*/  IMAD R17, R28, 0x4, R23 ;  /* 0x000000041c117824 */ /* 0x000fe200078e0217 */
[----:B------:R-:W-:-:S02]  /*14a0*/  LEA R12, P5, R13, R18, 0x1 ;  /* 0x000000120d0c7211 */ /* 0x000fc400078a08ff */
[----:B------:R-:W-:Y:S02]  /*14b0*/  PRMT R99, RZ, 0x7610, R99 ;  /* 0x00007610ff637816 */ /* 0x000fe40000000063 */
[----:B------:R-:W-:Y:S02]  /*14c0*/  LEA.HI.X.SX32 R13, R13, R48, 0x1, P5 ;  /* 0x000000300d0d7211 */ /* 0x000fe400028f0eff */
[----:B------:R-:W-:Y:S01]  /*14d0*/  PRMT R47, RZ, 0x7610, R47 ;  /* 0x00007610ff2f7816 */ /* 0x000fe2000000002f */
[----:B------:R1:W4:Y:S01]  /*14e0*/  @P4 LDG.E.U16 R45, desc[UR20][R10.64] ;  /* 0x000000140a2d4981 */ /* 0x000322000c1e1500 */
[----:B------:R-:W-:Y:S01]  /*14f0*/  ISETP.LT.AND P4, PT, R15, R2, P1 ;  /* 0x000000020f00720c */ /* 0x000fe20000f81270 */
[C---:B------:R-:W-:Y:S02]  /*1500*/  IMAD R15, R28.reuse, 0x2, R17 ;  /* 0x000000021c0f7824 */ /* 0x040fe400078e0211 */
[----:B------:R0:W4:Y:S01]  /*1510*/  @P3 LDG.E.U16 R99, desc[UR20][R12.64] ;  /* 0x000000140c633981 */ /* 0x000122000c1e1500 */
[----:B------:R-:W-:Y:S01]  /*1520*/  LOP3.LUT R31, R77, 0x18, RZ, 0xfc, !PT ;  /* 0x000000184d1f7812 */ /* 0x000fe200078efcff */
[----:B------:R-:W-:Y:S01]  /*1530*/  IMAD R27, R28, 0x2, R15 ;  /* 0x000000021c1b7824 */ /* 0x000fe200078e020f */
[----:B------:R-:W-:-:S02]  /*1540*/  LEA R14, P5, R15, R18, 0x1 ;  /* 0x000000120f0e7211 */ /* 0x000fc400078a08ff */
[----:B------:R-:W-:Y:S01]  /*1550*/  PRMT R101, RZ, 0x7610, R101 ;  /* 0x00007610ff657816 */ /* 0x000fe20000000065 */
[C---:B------:R-:W-:Y:S01]  /*1560*/  IMAD R19, R28.reuse, 0x2, R27 ;  /* 0x000000021c137824 */ /* 0x040fe200078e021b */
[----:B-1----:R-:W-:Y:S01]  /*1570*/  LEA R10, P3, R17, R18, 0x1 ;  /* 0x00000012110a7211 */ /* 0x002fe200078608ff */
[----:B--2---:R-:W-:Y:S01]  /*1580*/  IMAD R35, R77, R20, RZ ;  /* 0x000000144d237224 */ /* 0x004fe200078e02ff */
[-C--:B------:R-:W-:Y:S02]  /*1590*/  LEA.HI.X.SX32 R15, R15, R48.reuse, 0x1, P5 ;  /* 0x000000300f0f7211 */ /* 0x080fe400028f0eff */
[----:B------:R-:W-:Y:S01]  /*15a0*/  LEA.HI.X.SX32 R11, R17, R48, 0x1, P3 ;  /* 0x00000030110b7211 */ /* 0x000fe200018f0eff */
[----:B------:R-:W-:Y:S01]  /*15b0*/  IMAD R17, R28, 0x2, R19 ;  /* 0x000000021c117824 */ /* 0x000fe200078e0213 */
[----:B------:R-:W-:Y:S01]  /*15c0*/  ISETP.LT.AND P3, PT, R31, R2, P1 ;  /* 0x000000021f00720c */ /* 0x000fe20000f61270 */
[----:B------:R-:W-:Y:S01]  /*15d0*/  IMAD R37, R20, 0x2, R35 ;  /* 0x0000000214257824 */ /* 0x000fe200078e0223 */
[----:B------:R-:W-:Y:S01]  /*15e0*/  PRMT R51, RZ, 0x7610, R51 ;  /* 0x00007610ff337816 */ /* 0x000fe20000000033 */
[----:B------:R-:W-:Y:S01]  /*15f0*/  IMAD R25, R28, 0x2, R17 ;  /* 0x000000021c197824 */ /* 0x000fe200078e0211 */
[----:B------:R1:W2:Y:S01]  /*1600*/  @P2 LDG.E.U16 R47, desc[UR20][R10.64] ;  /* 0x000000140a2f2981 */ /* 0x0002a2000c1e1500 */
[----:B0-----:R-:W-:-:S02]  /*1610*/  LEA R12, P2, R17, R18, 0x1 ;  /* 0x00000012110c7211 */ /* 0x001fc400078408ff */
[----:B------:R-:W-:Y:S01]  /*1620*/  IMAD R57, R28, 0x2, R25 ;  /* 0x000000021c397824 */ /* 0x000fe200078e0219 */
[----:B------:R0:W2:Y:S01]  /*1630*/  @P4 LDG.E.U16 R101, desc[UR20][R14.64] ;  /* 0x000000140e654981 */ /* 0x0000a2000c1e1500 */
[----:B------:R-:W-:Y:S01]  /*1640*/  IMAD R37, R20, 0x2, R37 ;  /* 0x0000000214257824 */ /* 0x000fe200078e0225 */
[----:B------:R-:W-:Y:S01]  /*1650*/  LEA.HI.X.SX32 R13, R17, R48, 0x1, P2 ;  /* 0x00000030110d7211 */ /* 0x000fe200010f0eff */
[----:B------:R-:W-:Y:S01]  /*1660*/  IMAD R17, R28, 0x4, R57 ;  /* 0x000000041c117824 */ /* 0x000fe200078e0239 */
[C---:B------:R-:W-:Y:S01]  /*1670*/  LOP3.LUT R33, R77.reuse, 0x20, RZ, 0xfc, !PT ;  /* 0x000000204d217812 */ /* 0x040fe200078efcff */
[C---:B------:R-:W-:Y:S01]  /*1680*/  IMAD R125, R20.reuse, 0x2, R37 ;  /* 0x00000002147d7824 */ /* 0x040fe200078e0225 */
[C---:B------:R-:W-:Y:S01]  /*1690*/  LOP3.LUT R35, R77.reuse, 0x1a, RZ, 0xfc, !PT ;  /* 0x0000001a4d237812 */ /* 0x040fe200078efcff */
[----:B------:R3:W2:Y:S01]  /*16a0*/  @P3 LDG.E.U16 R51, desc[UR20][R12.64] ;  /* 0x000000140c333981 */ /* 0x0006a2000c1e1500 */
[----:B-1----:R-:W-:Y:S01]  /*16b0*/  LOP3.LUT R11, R77, 0xc, RZ, 0xfc, !PT ;  /* 0x0000000c4d0b7812 */ /* 0x002fe200078efcff */
[----:B------:R-:W-:Y:S01]  /*16c0*/  IMAD R125, R20, 0x2, R125 ;  /* 0x00000002147d7824 */ /* 0x000fe200078e027d */
[----:B0-----:R-:W-:-:S02]  /*16d0*/  LEA R14, P2, R17, R18, 0x1 ;  /* 0x00000012110e7211 */ /* 0x001fc400078408ff */
[----:B------:R-:W-:Y:S01]  /*16e0*/  ISETP.LT.AND P3, PT, R35, R2, P1 ;  /* 0x000000022300720c */ /* 0x000fe20000f61270 */
[----:B------:R-:W-:Y:S01]  /*16f0*/  IMAD R55, R20, 0x2, R125 ;  /* 0x0000000214377824 */ /* 0x000fe200078e027d */
[----:B------:R-:W-:Y:S01]  /*1700*/  LEA.HI.X.SX32 R15, R17, R48, 0x1, P2 ;  /* 0x00000030110f7211 */ /* 0x000fe200010f0eff */
[----:B------:R-:W-:Y:S01]  /*1710*/  IMAD R17, R28, 0x2, R17 ;  /* 0x000000021c117824 */ /* 0x000fe200078e0211 */
[----:B------:R-:W-:Y:S01]  /*1720*/  LEA R10, P5, R25, R18, 0x1 ;  /* 0x00000012190a7211 */ /* 0x000fe200078a08ff */
[----:B------:R-:W-:Y:S01]  /*1730*/  IMAD R53, R20, 0x2, R55 ;  /* 0x0000000214357824 */ /* 0x000fe200078e0237 */
[-C--:B------:R-:W-:Y:S01]  /*1740*/  ISETP.LT.AND P4, PT, R33, R2.reuse, P1 ;  /* 0x000000022100720c */ /* 0x080fe20000f81270 */
[----:B------:R-:W-:Y:S01]  /*1750*/  IMAD R59, R28, 0x2, R17 ;  /* 0x000000021c3b7824 */ /* 0x000fe200078e0211 */
[----:B------:R-:W-:Y:S02]  /*1760*/  ISETP.LT.AND P2, PT, R11, R2, P1 ;  /* 0x000000020b00720c */ /* 0x000fe40000f41270 */
[----:B------:R-:W-:-:S02]  /*1770*/  PRMT R103, RZ, 0x7610, R103 ;  /* 0x00007610ff677816 */ /* 0x000fc40000000067 */
[----:B------:R-:W-:Y:S01]  /*1780*/  LEA.HI.X.SX32 R11, R25, R48, 0x1, P5 ;  /* 0x00000030190b7211 */ /* 0x000fe200028f0eff */
[----:B------:R-:W-:Y:S01]  /*1790*/  IMAD R131, R20, 0x4, R53 ;  /* 0x0000000414837824 */ /* 0x000fe200078e0235 */
[----:B------:R-:W-:Y:S01]  /*17a0*/  LOP3.LUT R41, R77, 0x28, RZ, 0xfc, !PT ;  /* 0x000000284d297812 */ /* 0x000fe200078efcff */
[----:B------:R-:W-:Y:S01]  /*17b0*/  IMAD R25, R28, 0x2, R59 ;  /* 0x000000021c197824 */ /* 0x000fe200078e023b */
[----:B------:R-:W-:Y:S01]  /*17c0*/  PRMT R143, RZ, 0x7610, R143 ;  /* 0x00007610ff8f7816 */ /* 0x000fe2000000008f */
[----:B------:R0:W2:Y:S01]  /*17d0*/  @P3 LDG.E.U16 R103, desc[UR20][R10.64] ;  /* 0x000000140a673981 */ /* 0x0000a2000c1e1500 */
[----:B---3--:R-:W-:Y:S01]  /*17e0*/  LEA R12, P3, R17, R18, 0x1 ;  /* 0x00000012110c7211 */ /* 0x008fe200078608ff */
[----:B------:R-:W-:Y:S01]  /*17f0*/  IMAD R49, R20, 0x2, R131 ;  /* 0x0000000214317824 */ /* 0x000fe200078e0283 */
[----:B------:R-:W-:Y:S02]  /*1800*/  LOP3.LUT R37, R77, 0x22, RZ, 0xfc, !PT ;  /* 0x000000224d257812 */ /* 0x000fe400078efcff */
[----:B------:R-:W-:Y:S01]  /*1810*/  ISETP.LT.AND P5, PT, R41, R2, P1 ;  /* 0x000000022900720c */ /* 0x000fe20000fa1270 */
[----:B------:R1:W3:Y:S01]  /*1820*/  @P4 LDG.E.U16 R143, desc[UR20][R14.64] ;  /* 0x000000140e8f4981 */ /* 0x0002e2000c1e1500 */
[----:B0-----:R-:W-:Y:S01]  /*1830*/  IMAD R11, R28, 0x2, R25 ;  /* 0x000000021c0b7824 */ /* 0x001fe200078e0219 */
[----:B------:R-:W-:Y:S01]  /*1840*/  LEA.HI.X.SX32 R13, R17, R48, 0x1, P3 ;  /* 0x00000030110d7211 */ /* 0x000fe200018f0eff */
[----:B------:R-:W-:Y:S01]  /*1850*/  IMAD R133, R20, 0x2, R49 ;  /* 0x0000000214857824 */ /* 0x000fe200078e0231 */
[----:B------:R-:W-:-:S02]  /*1860*/  ISETP.LT.AND P4, PT, R37, R2, P1 ;  /* 0x000000022500720c */ /* 0x000fc40000f81270 */
[C---:B-1----:R-:W-:Y:S01]  /*1870*/  LEA R14, P3, R11.reuse, R18, 0x1 ;  /* 0x000000120b0e7211 */ /* 0x042fe200078608ff */
[----:B------:R-:W-:Y:S01]  /*1880*/  IMAD R17, R20, 0x2, R133 ;  /* 0x0000000214117824 */ /* 0x000fe200078e0285 */
[----:B------:R-:W-:Y:S01]  /*1890*/  PRMT R115, RZ, 0x7610, R115 ;  /* 0x00007610ff737816 */ /* 0x000fe20000000073 */
[----:B------:R-:W-:Y:S01]  /*18a0*/  IMAD R61, R28, 0x2, R11 ;  /* 0x000000021c3d7824 */ /* 0x000fe200078e020b */
[----:B------:R-:W-:Y:S01]  /*18b0*/  LEA.HI.X.SX32 R15, R11, R48, 0x1, P3 ;  /* 0x000000300b0f7211 */ /* 0x000fe200018f0eff */
[C---:B------:R-:W-:Y:S01]  /*18c0*/  IMAD R17, R20.reuse, 0x2, R17 ;  /* 0x0000000214117824 */ /* 0x040fe200078e0211 */
[----:B------:R-:W-:Y:S02]  /*18d0*/  LOP3.LUT R11, R77, 0x14, RZ, 0xfc, !PT ;  /* 0x000000144d0b7812 */ /* 0x000fe400078efcff */
[----:B------:R-:W-:Y:S01]  /*18e0*/  PRMT R105, RZ, 0x7610, R105 ;  /* 0x00007610ff697816 */ /* 0x000fe20000000069 */
[----:B------:R-:W2:Y:S01]  /*18f0*/  @P5 LDG.E.U16 R115, desc[UR20][R14.64] ;  /* 0x000000140e735981 */ /* 0x000ea2000c1e1500 */
[----:B------:R-:W-:Y:S01]  /*1900*/  ISETP.LT.AND P5, PT, R11, R2, P1 ;  /* 0x000000020b00720c */ /* 0x000fe20000fa1270 */
[----:B------:R-:W-:Y:S01]  /*1910*/  IMAD R11, R20, 0x2, R17 ;  /* 0x00000002140b7824 */ /* 0x000fe200078e0211 */
[----:B------:R-:W-:-:S02]  /*1920*/  LOP3.LUT R43, R77, 0x2a, RZ, 0xfc, !PT ;  /* 0x0000002a4d2b7812 */ /* 0x000fc400078efcff */
[----:B------:R0:W2:Y:S01]  /*1930*/  @P4 LDG.E.U16 R105, desc[UR20][R12.64] ;  /* 0x000000140c694981 */ /* 0x0000a2000c1e1500 */
[----:B------:R-:W-:Y:S02]  /*1940*/  LEA R16, P4, R61, R18, 0x1 ;  /* 0x000000123d107211 */ /* 0x000fe400078808ff */
[----:B------:R-:W-:Y:S02]  /*1950*/  ISETP.LT.AND P3, PT, R43, R2, P1 ;  /* 0x000000022b00720c */ /* 0x000fe40000f61270 */
[----:B------:R-:W-:Y:S01]  /*1960*/  LEA.HI.X.SX32 R17, R61, R48, 0x1, P4 ;  /* 0x000000303d117211 */ /* 0x000fe200020f0eff */
[----:B0-----:R-:W-:Y:S01]  /*1970*/  IMAD R13, R20, 0x2, R11 ;  /* 0x00000002140d7824 */ /* 0x001fe200078e020b */
[----:B------:R-:W-:-:S03]  /*1980*/  LEA R10, P4, R23, R18, 0x1 ;  /* 0x00000012170a7211 */ /* 0x000fc600078808ff */
[C---:B------:R-:W-:Y:S01]  /*1990*/  IMAD R13, R20.reuse, 0x4, R13 ;  /* 0x00000004140d7824 */ /* 0x040fe200078e020d */
[----:B------:R-:W-:Y:S02]  /*19a0*/  PRMT R86, RZ, 0x7610, R86 ;  /* 0x00007610ff567816 */ /* 0x000fe40000000056 */
[----:B------:R-:W-:Y:S01]  /*19b0*/  LEA.HI.X.SX32 R11, R23, R48, 0x1, P4 ;  /* 0x00000030170b7211 */ /* 0x000fe200020f0eff */
[C---:B------:R-:W-:Y:S01]  /*19c0*/  IMAD R13, R20.reuse, 0x2, R13 ;  /* 0x00000002140d7824 */ /* 0x040fe200078e020d */
[----:B------:R-:W-:Y:S02]  /*19d0*/  PRMT R93, RZ, 0x7610, R93 ;  /* 0x00007610ff5d7816 */ /* 0x000fe4000000005d */
[----:B------:R-:W-:Y:S01]  /*19e0*/  LOP3.LUT R39, R77, 0x1c, RZ, 0xfc, !PT ;  /* 0x0000001c4d277812 */ /* 0x000fe200078efcff */
[----:B------:R-:W-:Y:S01]  /*19f0*/  IMAD R15, R20, 0x2, R13 ;  /* 0x00000002140f7824 */ /* 0x000fe200078e020d */
[----:B------:R0:W2:Y:S01]  /*1a00*/  @P2 LDG.E.U16 R86, desc[UR20][R10.64] ;  /* 0x000000140a562981 */ /* 0x0000a2000c1e1500 */
[----:B------:R-:W-:Y:S01]  /*1a10*/  IMAD R61, R28, 0x2, R61 ;  /* 0x000000021c3d7824 */ /* 0x000fe200078e023d */
[----:B------:R-:W-:-:S02]  /*1a20*/  ISETP.LT.AND P2, PT, R39, R2, P1 ;  /* 0x000000022700720c */ /* 0x000fc40000f41270 */
[----:B------:R1:W2:Y:S01]  /*1a30*/  @P3 LDG.E.U16 R93, desc[UR20][R16.64] ;  /* 0x00000014105d3981 */ /* 0x0002a2000c1e1500 */
[-C--:B------:R-:W-:Y:S02]  /*1a40*/  LEA R14, P4, R57, R18.reuse, 0x1 ;  /* 0x00000012390e7211 */ /* 0x080fe400078808ff */
[----:B------:R-:W-:Y:S01]  /*1a50*/  LEA R12, P3, R27, R18, 0x1 ;  /* 0x000000121b0c7211 */ /* 0x000fe200078608ff */
[----:B0-----:R-:W-:Y:S02]  /*1a60*/  IMAD R11, R28, 0x4, R61 ;  /* 0x000000041c0b7824 */ /* 0x001fe400078e023d */
[----:B-1----:R-:W-:Y:S01]  /*1a70*/  IMAD R17, R20, 0x2, R15 ;  /* 0x0000000214117824 */ /* 0x002fe200078e020f */
[----:B------:R-:W-:-:S03]  /*1a80*/  PRMT R90, RZ, 0x7610, R90 ;  /* 0x00007610ff5a7816 */ /* 0x000fc6000000005a */
[----:B------:R-:W-:Y:S01]  /*1a90*/  IMAD R23, R20, 0x2, R17 ;  /* 0x0000000214177824 */ /* 0x000fe200078e0211 */
[-C--:B------:R-:W-:Y:S01]  /*1aa0*/  LEA.HI.X.SX32 R15, R57, R48.reuse, 0x1, P4 ;  /* 0x00000030390f7211 */ /* 0x080fe200020f0eff */
[----:B------:R-:W-:Y:S01]  /*1ab0*/  IMAD R17, R28, 0x2, R11 ;  /* 0x000000021c117824 */ /* 0x000fe200078e020b */
[----:B------:R-:W-:Y:S01]  /*1ac0*/  LOP3.LUT R145, R77, 0x24, RZ, 0xfc, !PT ;  /* 0x000000244d917812 */ /* 0x000fe200078efcff */
[----:B------:R-:W-:Y:S01]  /*1ad0*/  IMAD R23, R20, 0x2, R23 ;  /* 0x0000000214177824 */ /* 0x000fe200078e0217 */
[----:B------:R-:W-:Y:S02]  /*1ae0*/  PRMT R88, RZ, 0x7610, R88 ;  /* 0x00007610ff587816 */ /* 0x000fe40000000058 */
[----:B------:R-:W-:Y:S01]  /*1af0*/  LEA.HI.X.SX32 R13, R27, R48, 0x1, P3 ;  /* 0x000000301b0d7211 */ /* 0x000fe200018f0eff */
[----:B------:R-:W-:Y:S01]  /*1b00*/  IMAD R17, R28, 0x2, R17 ;  /* 0x000000021c117824 */ /* 0x000fe200078e0211 */
[----:B------:R-:W-:Y:S01]  /*1b10*/  LOP3.LUT R91, R77, 0x30, RZ, 0xfc, !PT ;  /* 0x000000304d5b7812 */ /* 0x000fe200078efcff */
[----:B------:R0:W2:Y:S01]  /*1b20*/  @P2 LDG.E.U16 R90, desc[UR20][R14.64] ;  /* 0x000000140e5a2981 */ /* 0x0000a2000c1e1500 */
[----:B------:R-:W-:Y:S01]  /*1b30*/  ISETP.LT.AND P4, PT, R145, R2, P1 ;  /* 0x000000029100720c */ /* 0x000fe20000f81270 */
[----:B------:R-:W-:Y:S01]  /*1b40*/  IMAD R23, R20, 0x2, R23 ;  /* 0x0000000214177824 */ /* 0x000fe200078e0217 */
[-C--:B------:R-:W-:Y:S01]  /*1b50*/  LEA RZ, P3, R11, R18.reuse, 0x1 ;  /* 0x000000120bff7211 */ /* 0x080fe200078608ff */
[----:B------:R1:W2:Y:S01]  /*1b60*/  @P5 LDG.E.U16 R88, desc[UR20][R12.64] ;  /* 0x000000140c585981 */ /* 0x0002a2000c1e1500 */
[----:B------:R-:W-:Y:S01]  /*1b70*/  LEA R10, P2, R59, R18, 0x1 ;  /* 0x000000123b0a7211 */ /* 0x000fe200078408ff */
[----:B------:R-:W-:Y:S01]  /*1b80*/  IMAD R17, R28, 0x2, R17 ;  /* 0x000000021c117824 */ /* 0x000fe200078e0211 */
[----:B------:R-:W-:Y:S01]  /*1b90*/  ISETP.LT.AND P5, PT, R91, R2, P1 ;  /* 0x000000025b00720c */ /* 0x000fe20000fa1270 */
[----:B------:R-:W-:Y:S01]  /*1ba0*/  IMAD R23, R20, 0x4, R23 ;  /* 0x0000000414177824 */ /* 0x000fe200078e0217 */
[----:B------:R-:W-:Y:S01]  /*1bb0*/  PRMT R92, RZ, 0x7610, R92 ;  /* 0x00007610ff5c7816 */ /* 0x000fe2000000005c */
[----:B0-----:R-:W-:Y:S01]  /*1bc0*/  IMAD R15, R28, 0x2, R17 ;  /* 0x000000021c0f7824 */ /* 0x001fe200078e0211 */
[----:B-1----:R-:W-:-:S02]  /*1bd0*/  LEA.HI.X.SX32 R13, R11, R48, 0x1, P3 ;  /* 0x000000300b0d7211 */ /* 0x002fc400018f0eff */
[----:B------:R-:W-:Y:S02]  /*1be0*/  LEA.HI.X.SX32 R11, R59, R48, 0x1, P2 ;  /* 0x000000303b0b7211 */ /* 0x000fe400010f0eff */
[----:B------:R-:W-:Y:S01]  /*1bf0*/  IADD3 R4, P2, PT, R72, UR16, RZ ;  /* 0x0000001048047c10 */ /* 0x000fe2000ff5e0ff */
[C---:B------:R-:W-:Y:S01]  /*1c00*/  IMAD R27, R20.reuse, 0x2, R23 ;  /* 0x00000002141b7824 */ /* 0x040fe200078e0217 */
[----:B------:R-:W-:Y:S01]  /*1c10*/  LOP3.LUT R87, R77, 0x2c, RZ, 0xfc, !PT ;  /* 0x0000002c4d577812 */ /* 0x000fe200078efcff */
[----:B------:R0:W3:Y:S01]  /*1c20*/  @P4 LDG.E.U16 R92, desc[UR20][R10.64] ;  /* 0x000000140a5c4981 */ /* 0x0000e2000c1e1500 */
[----:B------:R-:W-:Y:S01]  /*1c30*/  PRMT R107, RZ, 0x7610, R107 ;  /* 0x00007610ff6b7816 */ /* 0x000fe2000000006b */
[----:B------:R-:W-:Y:S01]  /*1c40*/  IMAD R12, R23, 0x2, R4 ;  /* 0x00000002170c7824 */ /* 0x000fe200078e0204 */
[----:B------:R-:W-:Y:S01]  /*1c50*/  LEA RZ, P3, R15, R18, 0x1 ;  /* 0x000000120fff7211 */ /* 0x000fe200078608ff */
[----:B------:R-:W-:Y:S01]  /*1c60*/  IMAD R57, R20, 0x2, R27 ;  /* 0x0000000214397824 */ /* 0x000fe200078e021b */
[----:B------:R-:W-:-:S02]  /*1c70*/  LOP3.LUT R89, R77, 0x38, RZ, 0xfc, !PT ;  /* 0x000000384d597812 */ /* 0x000fc400078efcff */
[----:B------:R-:W-:Y:S01]  /*1c80*/  ISETP.LT.AND P4, PT, R87, R2, P1 ;  /* 0x000000025700720c */ /* 0x000fe20000f81270 */
[----:B------:R1:W3:Y:S01]  /*1c90*/  @P5 LDG.E.U16 R107, desc[UR20][R12.64] ;  /* 0x000000140c6b5981 */ /* 0x0002e2000c1e1500 */
[----:B------:R-:W-:Y:S01]  /*1ca0*/  LEA.HI.X.SX32 R17, R15, R48, 0x1, P3 ;  /* 0x000000300f117211 */ /* 0x000fe200018f0eff */
[C---:B------:R-:W-:Y:S01]  /*1cb0*/  IMAD R59, R20.reuse, 0x2, R57 ;  /* 0x00000002143b7824 */ /* 0x040fe200078e0239 */
[----:B------:R-:W-:Y:S02]  /*1cc0*/  ISETP.LT.AND P3, PT, R89, R2, P1 ;  /* 0x000000025900720c */ /* 0x000fe40000f61270 */
[----:B0-----:R-:W-:Y:S02]  /*1cd0*/  LEA R10, P5, R61, R18, 0x1 ;  /* 0x000000123d0a7211 */ /* 0x001fe400078a08ff */
[----:B------:R-:W-:Y:S01]  /*1ce0*/  LOP3.LUT R83, R77, 0x3a, RZ, 0xfc, !PT ;  /* 0x0000003a4d537812 */ /* 0x000fe200078efcff */
[----:B------:R-:W-:Y:S01]  /*1cf0*/  IMAD R63, R20, 0x2, R59 ;  /* 0x00000002143f7824 */ /* 0x000fe200078e023b */
[----:B------:R-:W-:Y:S01]  /*1d00*/  PRMT R80, RZ, 0x7610, R80 ;  /* 0x00007610ff507816 */ /* 0x000fe20000000050 */
[----:B-1----:R-:W-:Y:S01]  /*1d10*/  IMAD R13, R28, 0x2, R15 ;  /* 0x000000021c0d7824 */ /* 0x002fe200078e020f */
[----:B------:R-:W-:-:S02]  /*1d20*/  LEA.HI.X.SX32 R11, R61, R48, 0x1, P5 ;  /* 0x000000303d0b7211 */ /* 0x000fc400028f0eff */
[----:B------:R-:W-:Y:S02]  /*1d30*/  LEA.HI.X.SX32 R6, R73, UR17, 0x1, P2 ;  /* 0x0000001149067c11 */ /* 0x000fe400090f0eff */
[----:B------:R-:W-:Y:S01]  /*1d40*/  ISETP.LT.AND P2, PT, R83, R2, P1 ;  /* 0x000000025300720c */ /* 0x000fe20000f41270 */
[----:B------:R-:W-:Y:S01]  /*1d50*/  IMAD R16, R63, 0x2, R4 ;  /* 0x000000023f107824 */ /* 0x000fe200078e0204 */
[----:B------:R-:W-:Y:S01]  /*1d60*/  PRMT R109, RZ, 0x7610, R109 ;  /* 0x00007610ff6d7816 */ /* 0x000fe2000000006d */
[----:B------:R-:W3:Y:S01]  /*1d70*/  @P4 LDG.E.U16 R80, desc[UR20][R10.64] ;  /* 0x000000140a504981 */ /* 0x000ee2000c1e1500 */
[----:B------:R-:W-:Y:S01]  /*1d80*/  IMAD R63, R20, 0x2, R63 ;  /* 0x00000002143f7824 */ /* 0x000fe200078e023f */
[----:B------:R-:W-:Y:S02]  /*1d90*/  LEA RZ, P4, R13, R18, 0x1 ;  /* 0x000000120dff7211 */ /* 0x000fe400078808ff */
[----:B------:R-:W-:Y:S01]  /*1da0*/  LOP3.LUT R85, R77, 0x32, RZ, 0xfc, !PT ;  /* 0x000000324d557812 */ /* 0x000fe200078efcff */
[----:B------:R0:W3:Y:S01]  /*1db0*/  @P3 LDG.E.U16 R109, desc[UR20][R16.64] ;  /* 0x00000014106d3981 */ /* 0x0000e2000c1e1500 */
[----:B------:R-:W-:-:S02]  /*1dc0*/  PRMT R97, RZ, 0x7610, R97 ;  /* 0x00007610ff617816 */ /* 0x000fc40000000061 */
[----:B------:R-:W-:Y:S02]  /*1dd0*/  ISETP.LT.AND P3, PT, R85, R2, P1 ;  /* 0x000000025500720c */ /* 0x000fe40000f61270 */
[----:B------:R-:W-:Y:S01]  /*1de0*/  LOP3.LUT R81, R77, 0x34, RZ, 0xfc, !PT ;  /* 0x000000344d517812 */ /* 0x000fe200078efcff */
[----:B0-----:R-:W-:Y:S01]  /*1df0*/  IMAD R16, R63, 0x2, R4 ;  /* 0x000000023f107824 */ /* 0x001fe200078e0204 */
[----:B------:R-:W-:Y:S02]  /*1e00*/  LEA.HI.X.SX32 R17, R13, R48, 0x1, P4 ;  /* 0x000000300d117211 */ /* 0x000fe400020f0eff */
[----:B------:R-:W-:-:S03]  /*1e10*/  LEA R14, P5, R27, R4, 0x1 ;  /* 0x000000041b0e7211 */ /* 0x000fc600078a08ff */
[----:B------:R-:W3:Y:S01]  /*1e20*/  @P2 LDG.E.U16 R97, desc[UR20][R16.64] ;  /* 0x0000001410612981 */ /* 0x000ee2000c1e1500 */
[----:B------:R-:W-:Y:S02]  /*1e30*/  ISETP.LT.AND P2, PT, R81, R2, P1 ;  /* 0x000000025100720c */ /* 0x000fe40000f41270 */
[----:B------:R-:W-:Y:S02]  /*1e40*/  PRMT R95, RZ, 0x7610, R95 ;  /* 0x00007610ff5f7816 */ /* 0x000fe4000000005f */
[----:B------:R-:W-:Y:S02]  /*1e50*/  LEA.HI.X.SX32 R15, R27, R6, 0x1, P5 ;  /* 0x000000061b0f7211 */ /* 0x000fe400028f0eff */
[----:B------:R-:W-:Y:S02]  /*1e60*/  LEA R10, P4, R57, R4, 0x1 ;  /* 0x00000004390a7211 */ /* 0x000fe400078808ff */
[----:B------:R-:W-:Y:S01]  /*1e70*/  LOP3.LUT R79, R77, 0x3c, RZ, 0xfc, !PT ;  /* 0x0000003c4d4f7812 */ /* 0x000fe200078efcff */
[----:B------:R0:W3:Y:S01]  /*1e80*/  @P3 LDG.E.U16 R95, desc[UR20][R14.64] ;  /* 0x000000140e5f3981 */ /* 0x0000e2000c1e1500 */
[----:B------:R-:W-:Y:S01]  /*1e90*/  PRMT R82, RZ, 0x7610, R82 ;  /* 0x00007610ff527816 */ /* 0x000fe20000000052 */
[----:B------:R-:W-:Y:S01]  /*1ea0*/  IMAD R63, R20, 0x2, R63 ;  /* 0x00000002143f7824 */ /* 0x000fe200078e023f */
[----:B------:R-:W-:Y:S01]  /*1eb0*/  LEA.HI.X.SX32 R11, R57, R6, 0x1, P4 ;  /* 0x00000006390b7211 */ /* 0x000fe200020f0eff */
[----:B------:R-:W-:Y:S01]  /*1ec0*/  IMAD R13, R28, 0x2, R13 ;  /* 0x000000021c0d7824 */ /* 0x000fe200078e020d */
[----:B------:R-:W-:-:S02]  /*1ed0*/  LEA R22, P5, R59, R4, 0x1 ;  /* 0x000000043b167211 */ /* 0x000fc400078a08ff */
[----:B------:R-:W-:Y:S01]  /*1ee0*/  ISETP.LT.AND P3, PT, R79, R2, P1 ;  /* 0x000000024f00720c */ /* 0x000fe20000f61270 */
[----:B------:R-:W-:Y:S01]  /*1ef0*/  IMAD R12, R63, 0x2, R4 ;  /* 0x000000023f0c7824 */ /* 0x000fe200078e0204 */
[----:B------:R-:W-:Y:S01]  /*1f00*/  LEA.HI.X.SX32 R23, R59, R6, 0x1, P5 ;  /* 0x000000063b177211 */ /* 0x000fe200028f0eff */
[----:B------:R1:W3:Y:S01]  /*1f10*/  @P2 LDG.E.U16 R82, desc[UR20][R10.64] ;  /* 0x000000140a522981 */ /* 0x0002e2000c1e1500 */
[-C--:B------:R-:W-:Y:S02]  /*1f20*/  LEA RZ, P5, R13, R18.reuse, 0x1 ;  /* 0x000000120dff7211 */ /* 0x080fe400078a08ff */
[----:B------:R-:W-:Y:S02]  /*1f30*/  LEA R4, P2, R5, R18, 0x1 ;  /* 0x0000001205047211 */ /* 0x000fe400078408ff */
[----:B------:R-:W-:Y:S02]  /*1f40*/  PRMT R84, RZ, 0x7610, R84 ;  /* 0x00007610ff547816 */ /* 0x000fe40000000054 */
[----:B0-----:R-:W-:-:S02]  /*1f50*/  LOP3.LUT R15, R77, 0x2, RZ, 0xfc, !PT ;  /* 0x000000024d0f7812 */ /* 0x001fc400078efcff */
[-C--:B------:R-:W-:Y:S02]  /*1f60*/  LEA.HI.X.SX32 R13, R13, R48.reuse, 0x1, P5 ;  /* 0x000000300d0d7211 */ /* 0x080fe400028f0eff */
[----:B------:R-:W-:Y:S02]  /*1f70*/  LEA.HI R57, R141, 0xe, RZ, 0x1a ;  /* 0x0000000e8d397811 */ /* 0x000fe400078fd0ff */
[----:B------:R-:W-:Y:S01]  /*1f80*/  LEA.HI.X.SX32 R5, R5, R48, 0x1, P2 ;  /* 0x0000003005057211 */ /* 0x000fe200010f0eff */
[----:B------:R0:W3:Y:S01]  /*1f90*/  @P3 LDG.E.U16 R84, desc[UR20][R12.64] ;  /* 0x000000140c543981 */ /* 0x0000e2000c1e1500 */
[----:B------:R-:W-:Y:S02]  /*1fa0*/  LEA.HI R61, R141, 0x2e, RZ, 0x1a ;  /* 0x0000002e8d3d7811 */ /* 0x000fe400078fd0ff */
[----:B------:R-:W-:Y:S02]  /*1fb0*/  LEA R6, P2, R7, R18, 0x1 ;  /* 0x0000001207067211 */ /* 0x000fe400078408ff */
[----:B------:R-:W-:Y:S01]  /*1fc0*/  ISETP.LT.AND P4, PT, R15, R2, P1 ;  /* 0x000000020f00720c */ /* 0x000fe20000f81270 */
[----:B------:R-:W-:Y:S01]  /*1fd0*/  IMAD R15, R57, R28, RZ ;  /* 0x0000001c390f7224 */ /* 0x000fe200078e02ff */
[----:B------:R-:W-:Y:S01]  /*1fe0*/  LEA.HI.X.SX32 R7, R7, R48, 0x1, P2 ;  /* 0x0000003007077211 */ /* 0x000fe200010f0eff */
[----:B------:R-:W-:Y:S01]  /*1ff0*/  IMAD R27, R61, R28, RZ ;  /* 0x0000001c3d1b7224 */ /* 0x000fe200078e02ff */
[----:B------:R-:W-:-:S02]  /*2000*/  ISETP.LT.AND P3, PT, R77, R2, P1 ;  /* 0x000000024d00720c */ /* 0x000fc40000f61270 */
[-C--:B------:R-:W-:Y:S02]  /*2010*/  LEA R8, P2, R9, R18.reuse, 0x1 ;  /* 0x0000001209087211 */ /* 0x080fe400078408ff */
[----:B------:R-:W-:Y:S02]  /*2020*/  LEA.HI R59, R141, 0x1e, RZ, 0x1a ;  /* 0x0000001e8d3b7811 */ /* 0x000fe400078fd0ff */
[----:B-1----:R-:W-:Y:S02]  /*2030*/  LEA R10, P5, R15, R18, 0x1 ;  /* 0x000000120f0a7211 */ /* 0x002fe400078a08ff */
[----:B------:R-:W-:Y:S02]  /*2040*/  LEA.HI.X.SX32 R9, R9, R48, 0x1, P2 ;  /* 0x0000003009097211 */ /* 0x000fe400010f0eff */
[----:B------:R-:W-:Y:S02]  /*2050*/  LEA R14, P2, R27, R18, 0x1 ;  /* 0x000000121b0e7211 */ /* 0x000fe400078408ff */
[----:B------:R-:W-:Y:S01]  /*2060*/  PRMT R111, RZ, 0x7610, R111 ;  /* 0x00007610ff6f7816 */ /* 0x000fe2000000006f */
[----:B------:R-:W-:Y:S01]  /*2070*/  IMAD R17, R59, R28, RZ ;  /* 0x0000001c3b117224 */ /* 0x000fe200078e02ff */
[----:B------:R-:W-:-:S02]  /*2080*/  LEA.HI.X.SX32 R11, R15, R48, 0x1, P5 ;  /* 0x000000300f0b7211 */ /* 0x000fc400028f0eff */
[----:B------:R-:W-:Y:S02]  /*2090*/  LEA.HI.X.SX32 R15, R27, R48, 0x1, P2 ;  /* 0x000000301b0f7211 */ /* 0x000fe400010f0eff */
[----:B------:R-:W-:Y:S01]  /*20a0*/  LEA.HI R63, R141, 0x3e, RZ, 0x1a ;  /* 0x0000003e8d3f7811 */ /* 0x000fe200078fd0ff */
[----:B------:R-:W3:Y:S01]  /*20b0*/  @P3 LDG.E.U16 R111, desc[UR20][R4.64] ;  /* 0x00000014046f3981 */ /* 0x000ee2000c1e1500 */
[-C--:B------:R-:W-:Y:S02]  /*20c0*/  LEA R24, P2, R25, R18.reuse, 0x1 ;  /* 0x0000001219187211 */ /* 0x080fe400078408ff */
[----:B0-----:R-:W-:Y:S01]  /*20d0*/  LEA R12, P3, R17, R18, 0x1 ;  /* 0x00000012110c7211 */ /* 0x001fe200078608ff */
[----:B------:R-:W-:Y:S01]  /*20e0*/  IMAD R65, R63, R28, RZ ;  /* 0x0000001c3f417224 */ /* 0x000fe200078e02ff */
[----:B------:R-:W-:Y:S02]  /*20f0*/  LEA.HI.X.SX32 R25, R25, R48, 0x1, P2 ;  /* 0x0000003019197211 */ /* 0x000fe400010f0eff */
[----:B------:R-:W-:-:S02]  /*2100*/  LEA R16, P5, R3, R18, 0x1 ;  /* 0x0000001203107211 */ /* 0x000fc400078a08ff */
[----:B------:R-:W-:Y:S02]  /*2110*/  ISETP.LT.AND P2, PT, R57, R2, P1 ;  /* 0x000000023900720c */ /* 0x000fe40000f41270 */
[----:B------:R-:W-:Y:S02]  /*2120*/  LEA.HI.X.SX32 R13, R17, R48, 0x1, P3 ;  /* 0x00000030110d7211 */ /* 0x000fe400018f0eff */
[----:B------:R-:W-:Y:S02]  /*2130*/  LEA R26, P3, R19, R18, 0x1 ;  /* 0x00000012131a7211 */ /* 0x000fe400078608ff */
[----:B------:R-:W-:Y:S02]  /*2140*/  LEA.HI.X.SX32 R17, R3, R48, 0x1, P5 ;  /* 0x0000003003117211 */ /* 0x000fe400028f0eff */
[----:B------:R-:W-:Y:S02]  /*2150*/  LEA R18, P5, R65, R18, 0x1 ;  /* 0x0000001241127211 */ /* 0x000fe400078a08ff */
[----:B------:R-:W-:-:S02]  /*2160*/  LOP3.LUT R147, R77, 0x26, RZ, 0xfc, !PT ;  /* 0x000000264d937812 */ /* 0x000fc400078efcff */
[----:B------:R-:W-:Y:S02]  /*2170*/  PRMT R96, RZ, 0x7610, R96 ;  /* 0x00007610ff607816 */ /* 0x000fe40000000060 */
[-C--:B------:R-:W-:Y:S02]  /*2180*/  LEA.HI.X.SX32 R27, R19, R48.reuse, 0x1, P3 ;  /* 0x00000030131b7211 */ /* 0x080fe400018f0eff */
[----:B------:R-:W-:Y:S02]  /*2190*/  LEA.HI.X.SX32 R19, R65, R48, 0x1, P5 ;  /* 0x0000003041137211 */ /* 0x000fe400028f0eff */
[-C--:B------:R-:W-:Y:S01]  /*21a0*/  ISETP.LT.AND P5, PT, R147, R2.reuse, P1 ;  /* 0x000000029300720c */ /* 0x080fe20000fa1270 */
[----:B------:R-:W5:Y:S01]  /*21b0*/  @P2 LDG.E.U16 R96, desc[UR20][R10.64] ;  /* 0x000000140a602981 */ /* 0x000f62000c1e1500 */
[----:B------:R-:W-:Y:S02]  /*21c0*/  LOP3.LUT R67, R77, 0x4, RZ, 0xfc, !PT ;  /* 0x000000044d437812 */ /* 0x000fe400078efcff */
[----:B------:R-:W-:-:S02]  /*21d0*/  ISETP.LT.AND P2, PT, R59, R2, P1 ;  /* 0x000000023b00720c */ /* 0x000fc40000f41270 */
[----:B------:R-:W-:Y:S02]  /*21e0*/  PRMT R113, RZ, 0x7610, R113 ;  /* 0x00007610ff717816 */ /* 0x000fe40000000071 */
[-C--:B------:R-:W-:Y:S02]  /*21f0*/  ISETP.LT.AND P3, PT, R67, R2.reuse, P1 ;  /* 0x000000024300720c */ /* 0x080fe40000f61270 */
[----:B------:R-:W-:Y:S01]  /*2200*/  PRMT R100, RZ, 0x7610, R100 ;  /* 0x00007610ff647816 */ /* 0x000fe20000000064 */
[----:B------:R-:W-:Y:S01]  /*2210*/  IMAD R29, R34, R29, RZ ;  /* 0x0000001d221d7224 */ /* 0x000fe200078e02ff */
[----:B------:R-:W-:Y:S01]  /*2220*/  LOP3.LUT R149, R77, 0x16, RZ, 0xfc, !PT ;  /* 0x000000164d957812 */ /* 0x000fe200078efcff */
[----:B------:R-:W5:Y:S01]  /*2230*/  @P4 LDG.E.U16 R113, desc[UR20][R6.64] ;  /* 0x0000001406714981 */ /* 0x000f62000c1e1500 */
[----:B------:R-:W-:Y:S01]  /*2240*/  PRMT R104, RZ, 0x7610, R104 ;  /* 0x00007610ff687816 */ /* 0x000fe20000000068 */
[----:B----4-:R-:W-:Y:S01]  /*2250*/  IMAD R36, R36, UR5, RZ ;  /* 0x0000000524247c24 */ /* 0x010fe2000f8e02ff */
[----:B------:R-:W-:Y:S01]  /*2260*/  ISETP.LT.AND P4, PT, R149, R2, P1 ;  /* 0x000000029500720c */ /* 0x000fe20000f81270 */
[----:B------:R-:W4:Y:S01]  /*2270*/  @P5 LDG.E.U16 R100, desc[UR20][R24.64] ;  /* 0x0000001418645981 */ /* 0x000f22000c1e1500 */
[----:B------:R-:W-:-:S02]  /*2280*/  PRMT R94, RZ, 0x7610, R94 ;  /* 0x00007610ff5e7816 */ /* 0x000fc4000000005e */
[----:B------:R-:W-:Y:S01]  /*2290*/  LEA R71, P5, R29, UR14, 0x1 ;  /* 0x0000000e1d477c11 */ /* 0x000fe2000f8a08ff */
[----:B------:R-:W4:Y:S01]  /*22a0*/  @P2 LDG.E.U16 R104, desc[UR20][R12.64] ;  /* 0x000000140c682981 */ /* 0x000f22000c1e1500 */
[----:B------:R-:W-:Y:S01]  /*22b0*/  LOP3.LUT R3, R77, 0x36, RZ, 0xfc, !PT ;  /* 0x000000364d037812 */ /* 0x000fe200078efcff */
[----:B------:R-:W-:Y:S01]  /*22c0*/  IMAD R42, R42, UR5, RZ ;  /* 0x000000052a2a7c24 */ /* 0x000fe2000f8e02ff */
[----:B------:R-:W-:Y:S01]  /*22d0*/  LEA.HI.X.SX32 R29, R29, UR15, 0x1, P5 ;  /* 0x0000000f1d1d7c11 */ /* 0x000fe2000a8f0eff */
[----:B------:R-:W4:Y:S01]  /*22e0*/  @P3 LDG.E.U16 R94, desc[UR20][R8.64] ;  /* 0x00000014085e3981 */ /* 0x000f22000c1e1500 */
[----:B------:R-:W-:Y:S02]  /*22f0*/  LEA R56, P2, R36, R71, 0x1 ;  /* 0x0000004724387211 */ /* 0x000fe400078408ff */
[----:B------:R-:W-:Y:S02]  /*2300*/  PRMT R98, RZ, 0x7610, R98 ;  /* 0x00007610ff627816 */ /* 0x000fe40000000062 */
[----:B------:R-:W-:Y:S01]  /*2310*/  ISETP.LT.AND P3, PT, R3, R2, P1 ;  /* 0x000000020300720c */ /* 0x000fe20000f61270 */
[----:B------:R-:W-:Y:S01]  /*2320*/  IMAD R40, R40, UR5, RZ ;  /* 0x0000000528287c24 */ /* 0x000fe2000f8e02ff */
[----:B------:R-:W-:-:S02]  /*2330*/  LEA.HI.X.SX32 R57, R36, R29, 0x1, P2 ;  /* 0x0000001d24397211 */ /* 0x000fc400010f0eff */
[----:B------:R-:W-:Y:S01]  /*2340*/  LEA R60, P2, R42, R71, 0x1 ;  /* 0x000000472a3c7211 */ /* 0x000fe200078408ff */
[----:B------:R-:W4:Y:S01]  /*2350*/  @P4 LDG.E.U16 R98, desc[UR20][R26.64] ;  /* 0x000000141a624981 */ /* 0x000f22000c1e1500 */
[----:B------:R-:W-:Y:S01]  /*2360*/  ISETP.LT.AND P4, PT, R61, R2, P1 ;  /* 0x000000023d00720c */ /* 0x000fe20000f81270 */
[----:B------:R-:W-:Y:S01]  /*2370*/  IMAD R38, R38, UR5, RZ ;  /* 0x0000000526267c24 */ /* 0x000fe2000f8e02ff */
[----:B------:R-:W-:Y:S01]  /*2380*/  PRMT R102, RZ, 0x7610, R102 ;  /* 0x00007610ff667816 */ /* 0x000fe20000000066 */
[----:B------:R-:W-:Y:S01]  /*2390*/  IMAD R32, R32, UR5, RZ ;  /* 0x0000000520207c24 */ /* 0x000fe2000f8e02ff */
[----:B------:R-:W-:Y:S02]  /*23a0*/  LEA.HI.X.SX32 R61, R42, R29, 0x1, P2 ;  /* 0x0000001d2a3d7211 */ /* 0x000fe400010f0eff */
[-C--:B------:R-:W-:Y:S01]  /*23b0*/  LEA R64, P2, R40, R71.reuse, 0x1 ;  /* 0x0000004728407211 */ /* 0x080fe200078408ff */
[----:B------:R-:W-:Y:S01]  /*23c0*/  IMAD R46, R46, UR5, RZ ;  /* 0x000000052e2e7c24 */ /* 0x000fe2000f8e02ff */
[----:B------:R-:W-:Y:S01]  /*23d0*/  LEA R58, P5, R38, R71, 0x1 ;  /* 0x00000047263a7211 */ /* 0x000fe200078a08ff */
[----:B------:R0:W4:Y:S01]  /*23e0*/  @P3 LDG.E.U16 R102, desc[UR20][R22.64] ;  /* 0x0000001416663981 */ /* 0x000122000c1e1500 */
[----:B------:R-:W-:-:S02]  /*23f0*/  LEA.HI.X.SX32 R65, R40, R29, 0x1, P2 ;  /* 0x0000001d28417211 */ /* 0x000fc400010f0eff */
[----:B------:R-:W-:Y:S01]  /*2400*/  LEA R68, P2, R32, R71, 0x1 ;  /* 0x0000004720447211 */ /* 0x000fe200078408ff */
[----:B------:R-:W-:Y:S01]  /*2410*/  IMAD R44, R44, UR5, RZ ;  /* 0x000000052c2c7c24 */ /* 0x000fe2000f8e02ff */
[----:B------:R-:W-:Y:S02]  /*2420*/  LOP3.LUT R117, R141, 0x3f, RZ, 0xc0, !PT ;  /* 0x0000003f8d757812 */ /* 0x000fe400078ec0ff */
[----:B------:R-:W-:Y:S02]  /*2430*/  LEA.HI.X.SX32 R59, R38, R29, 0x1, P5 ;  /* 0x0000001d263b7211 */ /* 0x000fe400028f0eff */
[----:B0-----:R-:W-:Y:S02]  /*2440*/  LOP3.LUT R23, R77, 0x6, RZ, 0xfc, !PT ;  /* 0x000000064d177812 */ /* 0x001fe400078efcff */
[----:B------:R-:W-:Y:S02]  /*2450*/  LEA R62, P5, R46, R71, 0x1 ;  /* 0x000000472e3e7211 */ /* 0x000fe400078a08ff */
[----:B------:R-:W-:-:S02]  /*2460*/  LEA.HI.X.SX32 R69, R32, R29, 0x1, P2 ;  /* 0x0000001d20457211 */ /* 0x000fc400010f0eff */
[-C--:B------:R-:W-:Y:S02]  /*2470*/  ISETP.LT.AND P3, PT, R63, R2.reuse, P1 ;  /* 0x000000023f00720c */ /* 0x080fe40000f61270 */
[-C--:B------:R-:W-:Y:S02]  /*2480*/  ISETP.LT.AND P2, PT, R23, R2.reuse, P1 ;  /* 0x000000021700720c */ /* 0x080fe40000f41270 */
[----:B------:R-:W-:Y:S01]  /*2490*/  ISETP.LT.AND P1, PT, R117, R2, P1 ;  /* 0x000000027500720c */ /* 0x000fe20000f21270 */
[----:B------:R-:W-:Y:S01]  /*24a0*/  IMAD R30, R30, UR5, RZ ;  /* 0x000000051e1e7c24 */ /* 0x000fe2000f8e02ff */
[----:B------:R-:W-:Y:S02]  /*24b0*/  LEA.HI.X.SX32 R63, R46, R29, 0x1, P5 ;  /* 0x0000001d2e3f7211 */ /* 0x000fe400028f0eff */
[----:B------:R-:W-:Y:S02]  /*24c0*/  LEA R66, P5, R44, R71, 0x1 ;  /* 0x000000472c427211 */ /* 0x000fe400078a08ff */
[----:B------:R-:W-:-:S02]  /*24d0*/  PRMT R106, RZ, 0x7610, R106 ;  /* 0x00007610ff6a7816 */ /* 0x000fc4000000006a */
[----:B------:R-:W-:Y:S02]  /*24e0*/  LEA.HI.X.SX32 R67, R44, R29, 0x1, P5 ;  /* 0x0000001d2c437211 */ /* 0x000fe400028f0eff */
[----:B------:R-:W-:Y:S02]  /*24f0*/  PRMT R108, RZ, 0x7610, R108 ;  /* 0x00007610ff6c7816 */ /* 0x000fe4000000006c */
[----:B------:R-:W-:Y:S01]  /*2500*/  PRMT R110, RZ, 0x7610, R110 ;  /* 0x00007610ff6e7816 */ /* 0x000fe2000000006e */
[----:B------:R-:W4:Y:S01]  /*2510*/  @P4 LDG.E.U16 R106, desc[UR20][R14.64] ;  /* 0x000000140e6a4981 */ /* 0x000f22000c1e1500 */
[----:B------:R-:W-:Y:S02]  /*2520*/  LEA R70, P5, R30, R71, 0x1 ;  /* 0x000000471e467211 */ /* 0x000fe400078a08ff */
[----:B------:R-:W-:Y:S01]  /*2530*/  PRMT R117, RZ, 0x7610, R117 ;  /* 0x00007610ff757816 */ /* 0x000fe20000000075 */
[----:B------:R-:W4:Y:S01]  /*2540*/  @P3 LDG.E.U16 R108, desc[UR20][R18.64] ;  /* 0x00000014126c3981 */ /* 0x000f22000c1e1500 */
[----:B------:R-:W-:-:S02]  /*2550*/  PRMT R119, RZ, 0x7610, R119 ;  /* 0x00007610ff777816 */ /* 0x000fc40000000077 */
[----:B------:R-:W-:Y:S01]  /*2560*/  PRMT R121, RZ, 0x7610, R121 ;  /* 0x00007610ff797816 */ /* 0x000fe20000000079 */
[----:B------:R-:W4:Y:S01]  /*2570*/  @P2 LDG.E.U16 R110, desc[UR20][R16.64] ;  /* 0x00000014106e2981 */ /* 0x000f22000c1e1500 */
[----:B------:R-:W-:Y:S02]  /*2580*/  PRMT R123, RZ, 0x7610, R123 ;  /* 0x00007610ff7b7816 */ /* 0x000fe4000000007b */
[----:B------:R-:W-:Y:S01]  /*2590*/  PRMT R112, RZ, 0x7610, R112 ;  /* 0x00007610ff707816 */ /* 0x000fe20000000070 */
[----:B------:R-:W4:Y:S01]  /*25a0*/  @P1 LDG.E.U16 R117, desc[UR20][R56.64] ;  /* 0x0000001438751981 */ /* 0x000f22000c1e1500 */
[----:B------:R-:W-:Y:S02]  /*25b0*/  PRMT R114, RZ, 0x7610, R114 ;  /* 0x00007610ff727816 */ /* 0x000fe40000000072 */
[----:B------:R-:W-:Y:S01]  /*25c0*/  PRMT R116, RZ, 0x7610, R116 ;  /* 0x00007610ff747816 */ /* 0x000fe20000000074 */
[----:B------:R-:W4:Y:S01]  /*25d0*/  @P1 LDG.E.U16 R119, desc[UR20][R64.64] ;  /* 0x0000001440771981 */ /* 0x000f22000c1e1500 */
[----:B------:R-:W-:-:S02]  /*25e0*/  PRMT R118, RZ, 0x7610, R118 ;  /* 0x00007610ff767816 */ /* 0x000fc40000000076 */
[----:B------:R-:W-:Y:S01]  /*25f0*/  LEA.HI.X.SX32 R71, R30, R29, 0x1, P5 ;  /* 0x0000001d1e477211 */ /* 0x000fe200028f0eff */
[----:B------:R-:W4:Y:S04]  /*2600*/  @P1 LDG.E.U16 R121, desc[UR20][R58.64] ;  /* 0x000000143a791981 */ /* 0x000f28000c1e1500 */
[----:B------:R-:W4:Y:S04]  /*2610*/  @P1 LDG.E.U16 R123, desc[UR20][R66.64] ;  /* 0x00000014427b1981 */ /* 0x000f28000c1e1500 */
[----:B------:R-:W4:Y:S04]  /*2620*/  @P1 LDG.E.U16 R112, desc[UR20][R60.64] ;  /* 0x000000143c701981 */ /* 0x000f28000c1e1500 */
[----:B------:R-:W4:Y:S04]  /*2630*/  @P1 LDG.E.U16 R114, desc[UR20][R68.64] ;  /* 0x0000001444721981 */ /* 0x000f28000c1e1500 */
[----:B------:R-:W4:Y:S04]  /*2640*/  @P1 LDG.E.U16 R116, desc[UR20][R62.64] ;  /* 0x000000143e741981 */ /* 0x000f28000c1e1500 */
[----:B------:R-:W4:Y:S01]  /*2650*/  @P1 LDG.E.U16 R118, desc[UR20][R70.64] ;  /* 0x0000001446761981 */ /* 0x000f22000c1e1500 */
[----:B------:R-:W-:-:S04]  /*2660*/  SHF.R.S32.HI R22, RZ, 0x6, R141 ;  /* 0x00000006ff167819 */ /* 0x000fc8000001148d */
[----:B------:R-:W-:Y:S01]  /*2670*/  SGXT R22, R22, 0x1 ;  /* 0x000000011616781a */ /* 0x000fe20000000200 */
[----:B------:R-:W-:-:S04]  /*2680*/  @!UP0 UIADD3 UR4, UPT, UPT, -UR4, 0x100000, URZ ;  /* 0x0010000004048890 */ /* 0x000fc8000fffe1ff */
[----:B------:R-:W-:Y:S02]  /*2690*/  @!UP0 USHF.L.U32 UR5, UR4, 0xb, URZ ;  /* 0x0000000b04058899 */ /* 0x000fe400080006ff */
[----:B------:R-:W-:Y:S01]  /*26a0*/  @!UP0 USHF.L.U32 UR4, UR4, 0x1, URZ ;  /* 0x0000000104048899 */ /* 0x000fe200080006ff */
[----:B------:R-:W-:Y:S02]  /*26b0*/  LOP3.LUT R23, R22, 0x90, RZ, 0xc0, !PT ;  /* 0x0000009016177812 */ /* 0x000fe400078ec0ff */
[----:B------:R-:W-:Y:S01]  /*26c0*/  SHF.R.S32.HI R22, RZ, 0x1f, R73 ;  /* 0x0000001fff167819 */ /* 0x000fe20000011449 */
[----:B------:R-:W-:Y:S01]  /*26d0*/  IMAD.SHL.U32 R76, R141, 0x2, RZ ;  /* 0x000000028d4c7824 */ /* 0x000fe200078e00ff */
[----:B------:R-:W-:Y:S01]  /*26e0*/  SHF.R.S32.HI R124, RZ, 0x1f, R125 ;  /* 0x0000001fff7c7819 */ /* 0x000fe2000001147d */
[----:B------:R-:W-:Y:S01]  /*26f0*/  IMAD R149, R149, R20, RZ ;  /* 0x0000001495957224 */ /* 0x000fe200078e02ff */
[----:B------:R-:W-:Y:S02]  /*2700*/  SHF.L.U64.HI R73, R73, 0x1, R22 ;  /* 0x0000000149497819 */ /* 0x000fe40000010216 */
[----:B------:R-:W-:-:S02]  /*2710*/  SHF.R.S32.HI R126, RZ, 0x1f, R55 ;  /* 0x0000001fff7e7819 */ /* 0x000fc40000011437 */
[-C--:B------:R-:W-:Y:S02]  /*2720*/  LEA R122, P2, R125, R72.reuse, 0x1 ;  /* 0x000000487d7a7211 */ /* 0x080fe400078408ff */
[----:B------:R-:W-:Y:S01]  /*2730*/  LEA R120, P3, R55, R72, 0x1 ;  /* 0x0000004837787211 */ /* 0x000fe200078608ff */
[----:B------:R-:W-:Y:S01]  /*2740*/  VOTEU.ALL UP0, P0 ;  /* 0x0000000000ff7886 */ /* 0x000fe20000000000 */
[----:B------:R-:W-:Y:S02]  /*2750*/  LOP3.LUT R76, R23, 0x7e, R76, 0x78, !PT ;  /* 0x0000007e174c7812 */ /* 0x000fe400078e784c */
[-C--:B------:R-:W-:Y:S02]  /*2760*/  LEA.HI.X R124, R125, R73.reuse, R124, 0x1, P2 ;  /* 0x000000497d7c7211 */ /* 0x080fe400010f0c7c */
[----:B------:R-:W-:Y:S01]  /*2770*/  LEA.HI.X R126, R55, R73, R126, 0x1, P3 ;  /* 0x00000049377e7211 */ /* 0x000fe200018f0c7e */
[----:B------:R-:W-:Y:S01]  /*2780*/  IMAD.SHL.U32 R55, R149, 0x2, RZ ;  /* 0x0000000295377824 */ /* 0x000fe200078e00ff */
[----:B------:R-:W-:Y:S01]  /*2790*/  SHF.R.S32.HI R130, RZ, 0x1f, R53 ;  /* 0x0000001fff827819 */ /* 0x000fe20000011435 */
[----:B------:R-:W-:Y:S01]  /*27a0*/  IMAD R35, R35, R20, RZ ;  /* 0x0000001423237224 */ /* 0x000fe200078e02ff */
[----:B------:R-:W-:Y:S01]  /*27b0*/  SHF.R.S32.HI R22, RZ, 0x1f, R131 ;  /* 0x0000001fff167819 */ /* 0x000fe20000011483 */
[----:B------:R0:W1:Y:S01]  /*27c0*/  @!UP0 SYNCS.EXCH.64 URZ, [UR9+0x5008], UR4 ;  /* 0x0050080409ff85b2 */ /* 0x0000620008000100 */
[----:B------:R-:W-:-:S02]  /*27d0*/  LEA R125, P2, R53, R72, 0x1 ;  /* 0x00000048357d7211 */ /* 0x000fc400078408ff */
[----:B------:R-:W-:Y:S01]  /*27e0*/  LEA R129, P3, R131, R72, 0x1 ;  /* 0x0000004883817211 */ /* 0x000fe200078608ff */
[----:B--2---:R2:W-:Y:S01]  /*27f0*/  STS.U16 [R76+UR9+0xc00], R51 ;  /* 0x000c00334c007988 */ /* 0x0045e20008000409 */
[-C--:B------:R-:W-:Y:S01]  /*2800*/  LEA.HI.X R130, R53, R73.reuse, R130, 0x1, P2 ;  /* 0x0000004935827211 */ /* 0x080fe200010f0c82 */
[----:B------:R-:W-:Y:S01]  /*2810*/  IMAD.HI R38, R149, 0x2, RZ ;  /* 0x0000000295267827 */ /* 0x000fe200078e02ff */
[----:B------:R-:W-:Y:S02]  /*2820*/  LEA.HI.X R131, R131, R73, R22, 0x1, P3 ;  /* 0x0000004983837211 */ /* 0x000fe400018f0c16 */
[----:B------:R-:W-:Y:S01]  /*2830*/  IADD3 R54, P2, P3, R55, UR16, R72 ;  /* 0x0000001037367c10 */ /* 0x000fe2000fb5e048 */
[----:B------:R-:W-:Y:S02]  /*2840*/  IMAD R33, R33, R20, RZ ;  /* 0x0000001421217224 */ /* 0x000fe400078e02ff */
[C---:B--2---:R-:W-:Y:S01]  /*2850*/  IMAD.SHL.U32 R51, R35.reuse, 0x2, RZ ;  /* 0x0000000223337824 */ /* 0x044fe200078e00ff */
[----:B------:R-:W-:Y:S01]  /*2860*/  ISETP.NE.U32.AND P1, PT, R50, RZ, PT ;  /* 0x000000ff3200720c */ /* 0x000fe20003f25070 */
[----:B------:R2:W-:Y:S01]  /*2870*/  STS.U16 [R76+UR9+0x800], R47 ;  /* 0x0008002f4c007988 */ /* 0x0005e20008000409 */
[----:B------:R-:W-:Y:S01]  /*2880*/  IMAD.HI R42, R35, 0x2, RZ ;  /* 0x00000002232a7827 */ /* 0x000fe200078e02ff */
[----:B------:R-:W-:-:S02]  /*2890*/  IADD3.X R55, PT, PT, R38, UR17, R73, P2, P3 ;  /* 0x0000001126377c10 */ /* 0x000fc400097e6449 */
[----:B------:R-:W-:Y:S01]  /*28a0*/  IADD3 R50, P2, P3, R51, UR16, R72 ;  /* 0x0000001033327c10 */ /* 0x000fe2000fb5e048 */
[-C--:B------:R-:W-:Y:S02]  /*28b0*/  IMAD R145, R145, R20.reuse, RZ ;  /* 0x0000001491917224 */ /* 0x080fe400078e02ff */
[-C--:B------:R-:W-:Y:S02]  /*28c0*/  IMAD R31, R31, R20.reuse, RZ ;  /* 0x000000141f1f7224 */ /* 0x080fe400078e02ff */
[----:B--2---:R-:W-:Y:S01]  /*28d0*/  IMAD.SHL.U32 R47, R33, 0x2, RZ ;  /* 0x00000002212f7824 */ /* 0x004fe200078e00ff */
[----:B------:R-:W-:Y:S01]  /*28e0*/  SHF.R.S32.HI R132, RZ, 0x1f, R49 ;  /* 0x0000001fff847819 */ /* 0x000fe20000011431 */
[----:B------:R-:W-:Y:S01]  /*28f0*/  IMAD R32, R43, R20, RZ ;  /* 0x000000142b207224 */ /* 0x000fe200078e02ff */
[----:B------:R-:W-:Y:S01]  /*2900*/  LEA R128, P4, R49, R72, 0x1 ;  /* 0x0000004831807211 */ /* 0x000fe200078808ff */
[----:B------:R-:W-:Y:S01]  /*2910*/  IMAD.HI R142, R33, 0x2, RZ ;  /* 0x00000002218e7827 */ /* 0x000fe200078e02ff */
[----:B------:R-:W-:-:S02]  /*2920*/  IADD3.X R51, PT, PT, R42, UR17, R73, P2, P3 ;  /* 0x000000112a337c10 */ /* 0x000fc400097e6449 */
[----:B------:R-:W-:Y:S01]  /*2930*/  IADD3 R46, P2, P3, R47, UR16, R72 ;  /* 0x000000102f2e7c10 */ /* 0x000fe2000fb5e048 */
[----:B------:R-:W-:Y:S01]  /*2940*/  IMAD R39, R39, R20, RZ ;  /* 0x0000001427277224 */ /* 0x000fe200078e02ff */
[----:B------:R-:W-:Y:S01]  /*2950*/  SHF.R.S32.HI R24, RZ, 0x1f, R133 ;  /* 0x0000001fff187819 */ /* 0x000fe20000011485 */
[----:B------:R-:W-:Y:S01]  /*2960*/  IMAD.SHL.U32 R43, R145, 0x2, RZ ;  /* 0x00000002912b7824 */ /* 0x000fe200078e00ff */
[----:B------:R-:W-:Y:S01]  /*2970*/  LEA R127, P5, R133, R72, 0x1 ;  /* 0x00000048857f7211 */ /* 0x000fe200078a08ff */
[----:B------:R-:W-:Y:S02]  /*2980*/  IMAD R34, R41, R20, RZ ;  /* 0x0000001429227224 */ /* 0x000fe400078e02ff */
[----:B------:R-:W-:Y:S01]  /*2990*/  IMAD.SHL.U32 R53, R31, 0x2, RZ ;  /* 0x000000021f357824 */ /* 0x000fe200078e00ff */
[-C--:B------:R-:W-:Y:S01]  /*29a0*/  LEA.HI.X R132, R49, R73.reuse, R132, 0x1, P4 ;  /* 0x0000004931847211 */ /* 0x080fe200020f0c84 */
[C---:B------:R-:W-:Y:S01]  /*29b0*/  IMAD.SHL.U32 R49, R39.reuse, 0x2, RZ ;  /* 0x0000000227317824 */ /* 0x040fe200078e00ff */
[----:B------:R-:W-:Y:S01]  /*29c0*/  IADD3.X R47, PT, PT, R142, UR17, R73, P2, P3 ;  /* 0x000000118e2f7c10 */ /* 0x000fe200097e6449 */
[----:B------:R-:W-:Y:S01]  /*29d0*/  IMAD.HI R44, R39, 0x2, RZ ;  /* 0x00000002272c7827 */ /* 0x000fe200078e02ff */
[----:B------:R-:W-:-:S02]  /*29e0*/  LEA.HI.X R133, R133, R73, R24, 0x1, P5 ;  /* 0x0000004985857211 */ /* 0x000fc400028f0c18 */
[--C-:B------:R-:W-:Y:S01]  /*29f0*/  IADD3 R42, P2, P3, R43, UR16, R72.reuse ;  /* 0x000000102b2a7c10 */ /* 0x100fe2000fb5e048 */
[----:B------:R-:W-:Y:S01]  /*2a00*/  IMAD.HI R146, R145, 0x2, RZ ;  /* 0x0000000291927827 */ /* 0x000fe200078e02ff */
[----:B------:R-:W-:-:S03]  /*2a10*/  IADD3 R52, P4, P5, R53, UR16, R72 ;  /* 0x0000001035347c10 */ /* 0x000fc6000fd9e048 */
[----:B------:R-:W-:-:S04]  /*2a20*/  IMAD.HI R40, R31, 0x2, RZ ;  /* 0x000000021f287827 */ /* 0x000fc800078e02ff */
[----:B------:R-:W-:Y:S02]  /*2a30*/  IMAD.SHL.U32 R39, R34, 0x2, RZ ;  /* 0x0000000222277824 */ /* 0x000fe400078e00ff */
[-C--:B------:R-:W-:Y:S02]  /*2a40*/  IMAD R30, R87, R20.reuse, RZ ;  /* 0x00000014571e7224 */ /* 0x080fe400078e02ff */
[-C--:B------:R-:W-:Y:S01]  /*2a50*/  IMAD R37, R37, R20.reuse, RZ ;  /* 0x0000001425257224 */ /* 0x080fe200078e02ff */
[--C-:B------:R-:W-:Y:S01]  /*2a60*/  IADD3.X R43, PT, PT, R146, UR17, R73.reuse, P2, P3 ;  /* 0x00000011922b7c10 */ /* 0x100fe200097e6449 */
[----:B------:R-:W-:Y:S01]  /*2a70*/  IMAD.HI R34, R34, 0x2, RZ ;  /* 0x0000000222227827 */ /* 0x000fe200078e02ff */
[----:B------:R2:W-:Y:S01]  /*2a80*/  STS.U16 [R76+UR9+0x400], R45 ;  /* 0x0004002d4c007988 */ /* 0x0005e20008000409 */
[----:B------:R-:W-:Y:S02]  /*2a90*/  IADD3.X R53, PT, PT, R40, UR17, R73, P4, P5 ;  /* 0x0000001128357c10 */ /* 0x000fe4000a7ea449 */
[----:B------:R-:W-:Y:S01]  /*2aa0*/  IMAD.SHL.U32 R35, R30, 0x2, RZ ;  /* 0x000000021e237824 */ /* 0x000fe200078e00ff */
[--C-:B------:R-:W-:Y:S01]  /*2ab0*/  IADD3 R38, P2, P3, R39, UR16, R72.reuse ;  /* 0x0000001027267c10 */ /* 0x100fe2000fb5e048 */
[-C--:B------:R-:W-:Y:S01]  /*2ac0*/  IMAD R26, R85, R20.reuse, RZ ;  /* 0x00000014551a7224 */ /* 0x080fe200078e02ff */
[----:B------:R-:W-:Y:S01]  /*2ad0*/  IADD3 R48, P4, P5, R49, UR16, R72 ;  /* 0x0000001031307c10 */ /* 0x000fe2000fd9e048 */
[----:B------:R-:W-:-:S02]  /*2ae0*/  IMAD R36, R147, R20, RZ ;  /* 0x0000001493247224 */ /* 0x000fc400078e02ff */
[----:B--2---:R-:W-:Y:S01]  /*2af0*/  IMAD.SHL.U32 R45, R37, 0x2, RZ ;  /* 0x00000002252d7824 */ /* 0x004fe200078e00ff */
[--C-:B------:R-:W-:Y:S01]  /*2b00*/  IADD3.X R39, PT, PT, R34, UR17, R73.reuse, P2, P3 ;  /* 0x0000001122277c10 */ /* 0x100fe200097e6449 */
[----:B------:R-:W-:Y:S01]  /*2b10*/  IMAD.HI R30, R30, 0x2, RZ ;  /* 0x000000021e1e7827 */ /* 0x000fe200078e02ff */
[----:B------:R-:W-:Y:S02]  /*2b20*/  IADD3.X R49, PT, PT, R44, UR17, R73, P4, P5 ;  /* 0x000000112c317c10 */ /* 0x000fe4000a7ea449 */
[--C-:B------:R-:W-:Y:S01]  /*2b30*/  IADD3 R34, P2, P3, R35, UR16, R72.reuse ;  /* 0x0000001023227c10 */ /* 0x100fe2000fb5e048 */
[----:B------:R-:W-:Y:S01]  /*2b40*/  IMAD.HI R144, R37, 0x2, RZ ;  /* 0x0000000225907827 */ /* 0x000fe200078e02ff */
[----:B------:R-:W-:-:S03]  /*2b50*/  IADD3 R44, P4, P5, R45, UR16, R72 ;  /* 0x000000102d2c7c10 */ /* 0x000fc6000fd9e048 */
[----:B------:R-:W-:Y:S02]  /*2b60*/  IMAD.SHL.U32 R31, R26, 0x2, RZ ;  /* 0x000000021a1f7824 */ /* 0x000fe400078e00ff */
[----:B------:R-:W-:Y:S02]  /*2b70*/  IMAD R78, R3, R20, RZ ;  /* 0x00000014034e7224 */ /* 0x000fe400078e02ff */
[----:B------:R-:W-:Y:S01]  /*2b80*/  IMAD.SHL.U32 R41, R36, 0x2, RZ ;  /* 0x0000000224297824 */ /* 0x000fe200078e00ff */
[--C-:B------:R-:W-:Y:S01]  /*2b90*/  IADD3.X R35, PT, PT, R30, UR17, R73.reuse, P2, P3 ;  /* 0x000000111e237c10 */ /* 0x100fe200097e6449 */
[----:B------:R-:W-:Y:S01]  /*2ba0*/  IMAD.HI R26, R26, 0x2, RZ ;  /* 0x000000021a1a7827 */ /* 0x000fe200078e02ff */
[----:B------:R-:W-:Y:S02]  /*2bb0*/  IADD3.X R45, PT, PT, R144, UR17, R73, P4, P5 ;  /* 0x00000011902d7c10 */ /* 0x000fe4000a7ea449 */
[--C-:B------:R-:W-:Y:S01]  /*2bc0*/  IADD3 R30, P2, P3, R31, UR16, R72.reuse ;  /* 0x000000101f1e7c10 */ /* 0x100fe2000fb5e048 */
[----:B------:R-:W-:Y:S01]  /*2bd0*/  IMAD.HI R36, R36, 0x2, RZ ;  /* 0x0000000224247827 */ /* 0x000fe200078e02ff */
[----:B------:R-:W-:-:S03]  /*2be0*/  IADD3 R40, P4, P5, R41, UR16, R72 ;  /* 0x0000001029287c10 */ /* 0x000fc6000fd9e048 */
[----:B------:R-:W-:Y:S02]  /*2bf0*/  IMAD.SHL.U32 R27, R78, 0x2, RZ ;  /* 0x000000024e1b7824 */ /* 0x000fe400078e00ff */
[----:B------:R-:W-:Y:S02]  /*2c00*/  IMAD.SHL.U32 R37, R32, 0x2, RZ ;  /* 0x0000000220257824 */ /* 0x000fe400078e00ff */
[----:B------:R-:W-:Y:S01]  /*2c10*/  IMAD R28, R91, R20, RZ ;  /* 0x000000145b1c7224 */ /* 0x000fe200078e02ff */
[--C-:B------:R-:W-:Y:S01]  /*2c20*/  IADD3.X R31, PT, PT, R26, UR17, R73.reuse, P2, P3 ;  /* 0x000000111a1f7c10 */ /* 0x100fe200097e6449 */
[----:B------:R-:W-:Y:S01]  /*2c30*/  IMAD.HI R78, R78, 0x2, RZ ;  /* 0x000000024e4e7827 */ /* 0x000fe200078e02ff */
[----:B------:R-:W-:Y:S02]  /*2c40*/  IADD3.X R41, PT, PT, R36, UR17, R73, P4, P5 ;  /* 0x0000001124297c10 */ /* 0x000fe4000a7ea449 */
[--C-:B------:R-:W-:Y:S01]  /*2c50*/  IADD3 R26, P2, P3, R27, UR16, R72.reuse ;  /* 0x000000101b1a7c10 */ /* 0x100fe2000fb5e048 */
[----:B------:R-:W-:Y:S01]  /*2c60*/  IMAD.HI R32, R32, 0x2, RZ ;  /* 0x0000000220207827 */ /* 0x000fe200078e02ff */
[----:B------:R-:W-:-:S03]  /*2c70*/  IADD3 R36, P4, P5, R37, UR16, R72 ;  /* 0x0000001025247c10 */ /* 0x000fc6000fd9e048 */
[----:B------:R-:W-:Y:S02]  /*2c80*/  IMAD.SHL.U32 R33, R28, 0x2, RZ ;  /* 0x000000021c217824 */ /* 0x000fe400078e00ff */
[-C--:B------:R-:W-:Y:S01]  /*2c90*/  IMAD R24, R81, R20.reuse, RZ ;  /* 0x0000001451187224 */ /* 0x080fe200078e02ff */
[--C-:B------:R-:W-:Y:S01]  /*2ca0*/  IADD3.X R27, PT, PT, R78, UR17, R73.reuse, P2, P3 ;  /* 0x000000114e1b7c10 */ /* 0x100fe200097e6449 */
[----:B------:R-:W-:Y:S01]  /*2cb0*/  IMAD.HI R28, R28, 0x2, RZ ;  /* 0x000000021c1c7827 */ /* 0x000fe200078e02ff */
[--C-:B------:R-:W-:Y:S02]  /*2cc0*/  IADD3.X R37, PT, PT, R32, UR17, R73.reuse, P4, P5 ;  /* 0x0000001120257c10 */ /* 0x100fe4000a7ea449 */
[----:B------:R-:W-:Y:S01]  /*2cd0*/  LOP3.LUT R78, R76, 0x20, RZ, 0x3c, !PT ;  /* 0x000000204c4e7812 */ /* 0x000fe200078e3cff */
[----:B------:R-:W-:Y:S01]  /*2ce0*/  IMAD.SHL.U32 R29, R24, 0x2, RZ ;  /* 0x00000002181d7824 */ /* 0x000fe200078e00ff */
[--C-:B------:R-:W-:Y:S01]  /*2cf0*/  IADD3 R32, P4, P5, R33, UR16, R72.reuse ;  /* 0x0000001021207c10 */ /* 0x100fe2000fd9e048 */
[-C--:B------:R-:W-:Y:S01]  /*2d00*/  IMAD R25, R89, R20.reuse, RZ ;  /* 0x0000001459197224 */ /* 0x080fe200078e02ff */
[----:B---3--:R2:W-:Y:S01]  /*2d10*/  STS.U16 [R76+UR9+0x1000], R143 ;  /* 0x0010008f4c007988 */ /* 0x0085e20008000409 */
[----:B------:R-:W-:Y:S01]  /*2d20*/  IMAD R23, R83, R20, RZ ;  /* 0x0000001453177224 */ /* 0x000fe200078e02ff */
[----:B------:R-:W-:Y:S01]  /*2d30*/  IADD3.X R33, PT, PT, R28, UR17, R73, P4, P5 ;  /* 0x000000111c217c10 */ /* 0x000fe2000a7ea449 */
[----:B------:R-:W-:Y:S01]  /*2d40*/  IMAD.HI R24, R24, 0x2, RZ ;  /* 0x0000000218187827 */ /* 0x000fe200078e02ff */
[----:B------:R3:W-:Y:S01]  /*2d50*/  STS.U16 [R76+UR9+0x1400], R115 ;  /* 0x001400734c007988 */ /* 0x0007e20008000409 */
[----:B------:R-:W-:-:S03]  /*2d60*/  IADD3 R28, P4, P5, R29, UR16, R72 ;  /* 0x000000101d1c7c10 */ /* 0x000fc6000fd9e048 */
[----:B------:R-:W-:Y:S01]  /*2d70*/  STS.U16 [R76+UR9+0x1800], R107 ;  /* 0x0018006b4c007988 */ /* 0x000fe20008000409 */
[----:B------:R-:W-:-:S03]  /*2d80*/  IMAD R22, R79, R20, RZ ;  /* 0x000000144f167224 */ /* 0x000fc600078e02ff */
[----:B------:R-:W-:Y:S01]  /*2d90*/  STS.U16 [R76+UR9+0x1c00], R109 ;  /* 0x001c006d4c007988 */ /* 0x000fe20008000409 */
[C---:B--2---:R-:W-:Y:S01]  /*2da0*/  IMAD.SHL.U32 R143, R25.reuse, 0x2, RZ ;  /* 0x00000002198f7824 */ /* 0x044fe200078e00ff */
[----:B---3--:R-:W-:Y:S02]  /*2db0*/  LOP3.LUT R115, R76, 0x40, RZ, 0x3c, !PT ;  /* 0x000000404c737812 */ /* 0x008fe400078e3cff */
[----:B------:R-:W-:Y:S01]  /*2dc0*/  STS.U16 [R76+UR9], R111 ;  /* 0x0000006f4c007988 */ /* 0x000fe20008000409 */
[----:B------:R-:W-:-:S03]  /*2dd0*/  IMAD.HI R142, R25, 0x2, RZ ;  /* 0x00000002198e7827 */ /* 0x000fc600078e02ff */
[----:B------:R2:W-:Y:S01]  /*2de0*/  STS.U16 [R78+UR9+0x500], R99 ;  /* 0x000500634e007988 */ /* 0x0005e20008000409 */
[C---:B------:R-:W-:Y:S01]  /*2df0*/  IMAD.SHL.U32 R25, R23.reuse, 0x2, RZ ;  /* 0x0000000217197824 */ /* 0x040fe200078e00ff */
[----:B------:R-:W-:Y:S01]  /*2e00*/  IADD3.X R29, PT, PT, R24, UR17, R73, P4, P5 ;  /* 0x00000011181d7c10 */ /* 0x000fe2000a7ea449 */
[----:B------:R-:W-:Y:S01]  /*2e10*/  IMAD.HI R144, R23, 0x2, RZ ;  /* 0x0000000217907827 */ /* 0x000fe200078e02ff */
[----:B------:R-:W-:Y:S01]  /*2e20*/  STS.U16 [R78+UR9+0x900], R101 ;  /* 0x000900654e007988 */ /* 0x000fe20008000409 */
[----:B------:R-:W-:Y:S02]  /*2e30*/  IADD3 R24, P4, P5, R143, UR16, R72 ;  /* 0x000000108f187c10 */ /* 0x000fe4000fd9e048 */
[----:B--2---:R-:W-:Y:S01]  /*2e40*/  LOP3.LUT R99, R76, 0x60, RZ, 0x3c, !PT ;  /* 0x000000604c637812 */ /* 0x004fe200078e3cff */
[----:B------:R-:W-:Y:S01]  /*2e50*/  STS.U16 [R78+UR9+0xd00], R103 ;  /* 0x000d00674e007988 */ /* 0x000fe20008000409 */
[----:B------:R-:W-:-:S03]  /*2e60*/  IMAD.SHL.U32 R23, R22, 0x2, RZ ;  /* 0x0000000216177824 */ /* 0x000fc600078e00ff */
[----:B------:R-:W-:Y:S01]  /*2e70*/  STS.U16 [R78+UR9+0x1100], R105 ;  /* 0x001100694e007988 */ /* 0x000fe20008000409 */
[----:B------:R-:W-:-:S03]  /*2e80*/  IMAD.HI R146, R22, 0x2, RZ ;  /* 0x0000000216927827 */ /* 0x000fc600078e02ff */
[----:B------:R-:W-:Y:S04]  /*2e90*/  STS.U16 [R78+UR9+0x1500], R93 ;  /* 0x0015005d4e007988 */ /* 0x000fe80008000409 */
[----:B------:R-:W-:Y:S04]  /*2ea0*/  STS.U16 [R78+UR9+0x1900], R95 ;  /* 0x0019005f4e007988 */ /* 0x000fe80008000409 */
[----:B------:R-:W-:Y:S04]  /*2eb0*/  STS.U16 [R78+UR9+0x1d00], R97 ;  /* 0x001d00614e007988 */ /* 0x000fe80008000409 */
[----:B-----5:R-:W-:Y:S01]  /*2ec0*/  STS.U16 [R78+UR9+0x100], R113 ;  /* 0x000100714e007988 */ /* 0x020fe20008000409 */
[----:B------:R-:W-:-:S03]  /*2ed0*/  IADD3 R22, P2, P3, R25, UR16, R72 ;  /* 0x0000001019167c10 */ /* 0x000fc6000fb5e048 */
[----:B------:R-:W-:Y:S04]  /*2ee0*/  STS.U16 [R115+UR9+0x600], R86 ;  /* 0x0006005673007988 */ /* 0x000fe80008000409 */
[----:B------:R-:W-:Y:S04]  /*2ef0*/  STS.U16 [R115+UR9+0xa00], R88 ;  /* 0x000a005873007988 */ /* 0x000fe80008000409 */
[----:B------:R-:W-:Y:S04]  /*2f00*/  STS.U16 [R115+UR9+0xe00], R90 ;  /* 0x000e005a73007988 */ /* 0x000fe80008000409 */
[----:B------:R-:W-:Y:S04]  /*2f10*/  STS.U16 [R115+UR9+0x1200], R92 ;  /* 0x0012005c73007988 */ /* 0x000fe80008000409 */
[----:B------:R-:W-:Y:S04]  /*2f20*/  STS.U16 [R115+UR9+0x1600], R80 ;  /* 0x0016005073007988 */ /* 0x000fe80008000409 */
[----:B------:R-:W-:Y:S04]  /*2f30*/  STS.U16 [R115+UR9+0x1a00], R82 ;  /* 0x001a005273007988 */ /* 0x000fe80008000409 */
[----:B------:R-:W-:Y:S04]  /*2f40*/  STS.U16 [R115+UR9+0x1e00], R84 ;  /* 0x001e005473007988 */ /* 0x000fe80008000409 */
[----:B----4-:R-:W-:Y:S04]  /*2f50*/  STS.U16 [R115+UR9+0x200], R94 ;  /* 0x0002005e73007988 */ /* 0x010fe80008000409 */
[----:B------:R2:W-:Y:S04]  /*2f60*/  STS.U16 [R99+UR9+0x700], R96 ;  /* 0x0007006063007988 */ /* 0x0005e80008000409 */
[----:B------:R-:W-:Y:S04]  /*2f70*/  STS.U16 [R99+UR9+0xf00], R104 ;  /* 0x000f006863007988 */ /* 0x000fe80008000409 */
[----:B------:R-:W-:Y:S04]  /*2f80*/  STS.U16 [R99+UR9+0xb00], R98 ;  /* 0x000b006263007988 */ /* 0x000fe80008000409 */
[----:B------:R-:W-:Y:S04]  /*2f90*/  STS.U16 [R99+UR9+0x1300], R100 ;  /* 0x0013006463007988 */ /* 0x000fe80008000409 */
[----:B------:R3:W-:Y:S04]  /*2fa0*/  STS.U16 [R99+UR9+0x1b00], R102 ;  /* 0x001b006663007988 */ /* 0x0007e80008000409 */
[----:B------:R4:W-:Y:S04]  /*2fb0*/  STS.U16 [R99+UR9+0x1700], R106 ;  /* 0x0017006a63007988 */ /* 0x0009e80008000409 */
[----:B------:R4:W-:Y:S04]  /*2fc0*/  STS.U16 [R99+UR9+0x1f00], R108 ;  /* 0x001f006c63007988 */ /* 0x0009e80008000409 */
[----:B------:R4:W-:Y:S01]  /*2fd0*/  STS.U16 [R99+UR9+0x300], R110 ;  /* 0x0003006e63007988 */ /* 0x0009e20008000409 */
[----:B------:R-:W-:-:S03]  /*2fe0*/  IADD3.X R25, PT, PT, R142, UR17, R73, P4, P5 ;  /* 0x000000118e197c10 */ /* 0x000fc6000a7ea449 */
[----:B------:R4:W-:Y:S04]  /*2ff0*/  STS.U16 [R76+UR9+0x4000], R117 ;  /* 0x004000754c007988 */ /* 0x0009e80008000409 */
[----:B------:R4:W-:Y:S01]  /*3000*/  STS.U16 [R76+UR9+0x4400], R119 ;  /* 0x004400774c007988 */ /* 0x0009e20008000409 */
[----:B------:R-:W-:-:S03]  /*3010*/  IADD3 R72, P4, P5, R23, UR16, R72 ;  /* 0x0000001017487c10 */ /* 0x000fc6000fd9e048 */
[----:B------:R4:W-:Y:S04]  /*3020*/  STS.U16 [R78+UR9+0x4100], R121 ;  /* 0x004100794e007988 */ /* 0x0009e80008000409 */
[----:B------:R4:W-:Y:S01]  /*3030*/  STS.U16 [R78+UR9+0x4500], R123 ;  /* 0x0045007b4e007988 */ /* 0x0009e20008000409 */
[----:B------:R-:W-:-:S03]  /*3040*/  IADD3.X R23, PT, PT, R144, UR17, R73, P2, P3 ;  /* 0x0000001190177c10 */ /* 0x000fc600097e6449 */
[----:B------:R4:W-:Y:S04]  /*3050*/  STS.U16 [R115+UR9+0x4200], R112 ;  /* 0x0042007073007988 */ /* 0x0009e80008000409 */
[----:B------:R4:W-:Y:S01]  /*3060*/  STS.U16 [R115+UR9+0x4600], R114 ;  /* 0x0046007273007988 */ /* 0x0009e20008000409 */
[----:B--2---:R-:W-:-:S03]  /*3070*/  IADD3 R96, P2, PT, R125, UR16, RZ ;  /* 0x000000107d607c10 */ /* 0x004fc6000ff5e0ff */
[----:B------:R4:W-:Y:S04]  /*3080*/  STS.U16 [R99+UR9+0x4300], R116 ;  /* 0x0043007463007988 */ /* 0x0009e80008000409 */
[----:B------:R4:W-:Y:S01]  /*3090*/  STS.U16 [R99+UR9+0x4700], R118 ;  /* 0x0047007663007988 */ /* 0x0009e20008000409 */
[----:B-1----:R1:W-:Y:S06]  /*30a0*/  MEMBAR.ALL.CTA ;  /* 0x0000000000007992 */ /* 0x0023ec0000008000 */
[----:B-1----:R-:W1:Y:S01]  /*30b0*/  FENCE.VIEW.ASYNC.S ;  /* 0x00000000000073c6 */ /* 0x002e620000000000 */
[----:B------:R-:W-:Y:S01]  /*30c0*/  SHF.R.S32.HI R80, RZ, 0x1f, R75 ;  /* 0x0000001fff507819 */ /* 0x000fe2000001144b */
[----:B------:R-:W-:Y:S01]  /*30d0*/  IMAD.SHL.U32 R105, R20, 0x40, RZ ;  /* 0x0000004014697824 */ /* 0x000fe200078e00ff */
[----:B------:R-:W-:Y:S01]  /*30e0*/  IADD3.X R97, PT, PT, R130, UR17, RZ, P2, !PT ;  /* 0x0000001182617c10 */ /* 0x000fe200097fe4ff */
[----:B------:R-:W-:Y:S01]  /*30f0*/  UIADD3 UR6, UPT, UPT, UR9, 0x2000, URZ ;  /* 0x0000200009067890 */ /* 0x000fe2000fffe0ff */
[----:B------:R-:W-:Y:S01]  /*3100*/  IADD3 R20, P2, PT, R127, UR16, RZ ;  /* 0x000000107f147c10 */ /* 0x000fe2000ff5e0ff */
[----:B------:R-:W-:Y:S01]  /*3110*/  UIADD3 UR7, UPT, UPT, UR9, 0x4800, URZ ;  /* 0x0000480009077890 */ /* 0x000fe2000fffe0ff */
[----:B------:R-:W-:Y:S01]  /*3120*/  LEA.HI R80, R80, R75, RZ, 0x6 ;  /* 0x0000004b50507211 */ /* 0x000fe200078f30ff */
[----:B------:R-:W-:Y:S01]  /*3130*/  IMAD.SHL.U32 R107, R21, 0x40, RZ ;  /* 0x00000040156b7824 */ /* 0x000fe200078e00ff */
[----:B------:R-:W-:Y:S01]  /*3140*/  IADD3.X R21, PT, PT, R133, UR17, RZ, P2, !PT ;  /* 0x0000001185157c10 */ /* 0x000fe200097fe4ff */
[----:B------:R-:W-:Y:S01]  /*3150*/  USHF.R.U32.HI UR6, URZ, 0x4, UR6 ;  /* 0x00000004ff067899 */ /* 0x000fe20008011606 */
[----:B------:R-:W-:Y:S01]  /*3160*/  ISETP.LT.OR P2, PT, R75, 0x40, P1 ;  /* 0x000000404b00780c */ /* 0x000fe20000f41670 */
[----:B------:R-:W-:Y:S01]  /*3170*/  USHF.R.U32.HI UR7, URZ, 0x4, UR7 ;  /* 0x00000004ff077899 */ /* 0x000fe20008011607 */
[----:B------:R-:W-:-:S02]  /*3180*/  SHF.R.S32.HI R80, RZ, 0x6, R80 ;  /* 0x00000006ff507819 */ /* 0x000fc40000011450 */
[----:B------:R-:W-:Y:S01]  /*3190*/  IADD3.X R73, PT, PT, R146, UR17, R73, P4, P5 ;  /* 0x0000001192497c10 */ /* 0x000fe2000a7ea449 */
[----:B------:R-:W-:Y:S01]  /*31a0*/  USGXT.U32 UR12, UR6, 0xe ;  /* 0x0000000e060c789a */ /* 0x000fe20008000000 */
[----:B---3--:R-:W-:Y:S01]  /*31b0*/  IADD3 R102, P3, PT, R122, UR16, RZ ;  /* 0x000000107a667c10 */ /* 0x008fe2000ff7e0ff */
[----:B------:R-:W-:Y:S01]  /*31c0*/  USGXT.U32 UR14, UR7, 0xe ;  /* 0x0000000e070e789a */ /* 0x000fe20008000000 */
[----:B------:R-:W-:Y:S02]  /*31d0*/  IADD3 R100, P4, PT, R120, UR16, RZ ;  /* 0x0000001078647c10 */ /* 0x000fe4000ff9e0ff */
[----:B------:R-:W-:Y:S01]  /*31e0*/  VIMNMX R80, PT, PT, R80, 0x1, !PT ;  /* 0x0000000150507848 */ /* 0x000fe20007fe0100 */
[----:B------:R-:W-:Y:S01]  /*31f0*/  UIADD3 UR24, UP0, UPT, UR12, 0x80, URZ ;  /* 0x000000800c187890 */ /* 0x000fe2000ff1e0ff */
[----:B------:R-:W-:Y:S01]  /*3200*/  IADD3.X R103, PT, PT, R124, UR17, RZ, P3, !PT ;  /* 0x000000117c677c10 */ /* 0x000fe20009ffe4ff */
[----:B------:R-:W-:Y:S01]  /*3210*/  UIADD3 UR22, UP1, UPT, UR14, 0x2, URZ ;  /* 0x000000020e167890 */ /* 0x000fe2000ff3e0ff */
[----:B------:R-:W-:Y:S01]  /*3220*/  IADD3.X R101, PT, PT, R126, UR17, RZ, P4, !PT ;  /* 0x000000117e657c10 */ /* 0x000fe2000a7fe4ff */
[----:B-1----:R-:W-:Y:S01]  /*3230*/  BAR.SYNC.DEFER_BLOCKING 0x0 ;  /* 0x0000000000007b1d */ /* 0x002fe20000010000 */
[----:B------:R-:W-:-:S02]  /*3240*/  IADD3 R94, P3, PT, R129, UR16, RZ ;  /* 0x00000010815e7c10 */ /* 0x000fc4000ff7e0ff */
[----:B------:R-:W-:Y:S01]  /*3250*/  IADD3 R92, P4, PT, R128, UR16, RZ ;  /* 0x00000010805c7c10 */ /* 0x000fe2000ff9e0ff */
[----:B------:R-:W-:Y:S02]  /*3260*/  VIADD R80, R80, 0xffffffff ;  /* 0xffffffff50507836 */ /* 0x000fe40000000000 */
[----:B0-----:R-:W-:Y:S01]  /*3270*/  UMOV UR4, URZ ;  /* 0x000000ff00047c82 */ /* 0x001fe20008000000 */
[----:B------:R-:W-:Y:S01]  /*3280*/  UMOV UR5, URZ ;  /* 0x000000ff00057c82 */ /* 0x000fe20008000000 */
[----:B------:R-:W-:Y:S01]  /*3290*/  UIADD3.X UR25, UPT, UPT, UR4, 0x40004040, URZ, UP0, !UPT ;  /* 0x4000404004197890 */ /* 0x000fe200087fe4ff */
[----:B------:R-:W-:Y:S01]  /*32a0*/  IADD3.X R95, PT, PT, R131, UR17, RZ, P3, !PT ;  /* 0x00000011835f7c10 */ /* 0x000fe20009ffe4ff */
[----:B------:R-:W-:Y:S01]  /*32b0*/  UIADD3.X UR23, UPT, UPT, UR5, 0x40004040, URZ, UP1, !UPT ;  /* 0x4000404005177890 */ /* 0x000fe20008ffe4ff */
[----:B------:R-:W-:Y:S01]  /*32c0*/  IADD3.X R93, PT, PT, R132, UR17, RZ, P4, !PT ;  /* 0x00000011845d7c10 */ /* 0x000fe2000a7fe4ff */
[----:B------:R-:W-:Y:S01]  /*32d0*/  UMOV UR6, URZ ;  /* 0x000000ff00067c82 */ /* 0x000fe20008000000 */
[----:B------:R-:W-:Y:S01]  /*32e0*/  ISETP.NE.U32.AND P3, PT, R80, RZ, PT ;  /* 0x000000ff5000720c */ /* 0x000fe20003f65070 */
[----:B----4-:R-:W-:-:S12]  /*32f0*/  @P2 BRA `(.L_x_6) ;  /* 0x0000000000842947 */ /* 0x010fd80003800000 */
[----:B------:R-:W-:Y:S02]  /*3300*/  UIADD3 UR4, UPT, UPT, UR9, 0x4000, URZ ;  /* 0x0000400009047890 */ /* 0x000fe4000fffe0ff */
[----:B------:R-:W-:Y:S02]  /*3310*/  USHF.R.U32.HI UR16, URZ, 0x4, UR9 ;  /* 0x00000004ff107899 */ /* 0x000fe40008011609 */
[----:B------:R-:W-:Y:S02]  /*3320*/  USHF.R.U32.HI UR4, URZ, 0x4, UR4 ;  /* 0x00000004ff047899 */ /* 0x000fe40008011604 */
[----:B------:R-:W-:Y:S02]  /*3330*/  USGXT.U32 UR16, UR16, 0xe ;  /* 0x0000000e1010789a */ /* 0x000fe40008000000 */
[----:B------:R-:W-:Y:S02]  /*3340*/  USGXT.U32 UR18, UR4, 0xe ;  /* 0x0000000e0412789a */ /* 0x000fe40008000000 */
[----:B------:R-:W-:-:S02]  /*3350*/  UIADD3 UR36, UP0, UPT, UR16, 0x80, URZ ;  /* 0x0000008010247890 */ /* 0x000fc4000ff1e0ff */
[----:B------:R-:W-:Y:S01]  /*3360*/  UIADD3 UR34, UP1, UPT, UR18, 0x2, URZ ;  /* 0x0000000212227890 */ /* 0x000fe2000ff3e0ff */
[----:B------:R-:W-:Y:S01]  /*3370*/  UMOV UR4, URZ ;  /* 0x000000ff00047c82 */ /* 0x000fe20008000000 */
[----:B------:R-:W-:Y:S01]  /*3380*/  UMOV UR38, 0x0 ;  /* 0x0000000000267882 */ /* 0x000fe20000000000 */
[----:B------:R-:W-:Y:S02]  /*3390*/  UIADD3.X UR37, UPT, UPT, UR4, 0x40004040, URZ, UP0, !UPT ;  /* 0x4000404004257890 */ /* 0x000fe400087fe4ff */
[----:B------:R-:W-:Y:S02]  /*33a0*/  UIADD3.X UR35, UPT, UPT, UR4, 0x40004040, URZ, UP1, !UPT ;  /* 0x4000404004237890 */ /* 0x000fe40008ffe4ff */
[----:B------:R-:W-:Y:S02]  /*33b0*/  UIADD3.64 UR26, UPT, UPT, UR36, 0x80, URZ ;  /* 0x00000080241a7897 */ /* 0x000fe4000fffe0ff */
[----:B------:R-:W-:Y:S02]  /*33c0*/  UIADD3.64 UR28, UPT, UPT, UR34, 0x2, URZ ;  /* 0x00000002221c7897 */ /* 0x000fe4000fffe0ff */
[----:B------:R-:W-:-:S02]  /*33d0*/  UIADD3.64 UR30, UPT, UPT, UR36, 0x100, URZ ;  /* 0x00000100241e7897 */ /* 0x000fc4000fffe0ff */
[----:B------:R-:W-:Y:S01]  /*33e0*/  UIADD3.64 UR32, UPT, UPT, UR34, 0x4, URZ ;  /* 0x0000000422207897 */ /* 0x000fe2000fffe0ff */
[----:B------:R-:W-:Y:S01]  /*33f0*/  UMOV UR39, 0x4048010 ;  /* 0x0404801000277882 */ /* 0x000fe20000000000 */
[----:B------:R-:W-:Y:S01]  /*3400*/  UMOV UR17, 0x40004040 ;  /* 0x4000404000117882 */ /* 0x000fe20000000000 */
[----:B------:R-:W-:Y:S01]  /*3410*/  UMOV UR19, 0x40004040 ;  /* 0x4000404000137882 */ /* 0x000fe20000000000 */
[----:B------:R-:W-:Y:S01]  /*3420*/  UMOV UR40, 0x0 ;  /* 0x0000000000287882 */ /* 0x000fe20000000000 */
[----:B------:R-:W-:Y:S01]  /*3430*/  UMOV UR41, 0x4048010 ;  /* 0x0404801000297882 */ /* 0x000fe20000000000 */
[----:B------:R-:W-:Y:S01]  /*3440*/  UMOV UR42, 0x0 ;  /* 0x00000000002a7882 */ /* 0x000fe20000000000 */
[----:B------:R-:W-:Y:S01]  /*3450*/  UMOV UR43, 0x4048010 ;  /* 0x04048010002b7882 */ /* 0x000fe20000000000 */
[----:B------:R-:W-:Y:S01]  /*3460*/  UMOV UR4, UR11 ;  /* 0x0000000b00047c82 */ /* 0x000fe20008000000 */
[----:B------:R-:W-:Y:S01]  /*3470*/  UMOV UR5, URZ ;  /* 0x000000ff00057c82 */ /* 0x000fe20008000000 */
[----:B------:R0:W-:Y:S01]  /*3480*/  UTCHMMA gdesc[UR16], gdesc[UR18], tmem[UR8], tmem[UR38], idesc[UR39], !UPT ;  /* 0x00ff2612100075ea */ /* 0x0001e2000f800008 */
[----:B------:R-:W-:Y:S01]  /*3490*/  UMOV UR44, 0x0 ;  /* 0x00000000002c7882 */ /* 0x000fe20000000000 */
[----:B------:R-:W-:Y:S01]  /*34a0*/  UMOV UR45, 0x4048010 ;  /* 0x04048010002d7882 */ /* 0x000fe20000000000 */
[----:B------:R0:W-:Y:S01]  /*34b0*/  UTCHMMA gdesc[UR36], gdesc[UR34], tmem[UR8], tmem[UR40], idesc[UR41], UPT ;  /* 0x00ff2822240075ea */ /* 0x0001e2000b800008 */
[----:B------:R-:W-:Y:S01]  /*34c0*/  UMOV UR4, UR4 ;  /* 0x0000000400047c82 */ /* 0x000fe20008000000 */
[----:B------:R0:W-:Y:S01]  /*34d0*/  UTCHMMA gdesc[UR26], gdesc[UR28], tmem[UR8], tmem[UR42], idesc[UR43], UPT ;  /* 0x00ff2a1c1a0075ea */ /* 0x0001e2000b800008 */
[----:B------:R0:W-:Y:S01]  /*34e0*/  UTCHMMA gdesc[UR30], gdesc[UR32], tmem[UR8], tmem[UR44], idesc[UR45], UPT ;  /* 0x00ff2c201e0075ea */ /* 0x0001e2000b800008 */
[----:B------:R0:W-:Y:S01]  /*34f0*/  UTCBAR [UR4], URZ ;  /* 0x000000ff040073e9 */ /* 0x0001e200080000ff */
[----:B------:R-:W-:Y:S01]  /*3500*/  NOP ;  /* 0x0000000000007918 */ /* 0x000fe20000000000 */
.L_x_6:
[----:B------:R-:W-:Y:S05]  /*3510*/  @!P3 BRA `(.L_x_7) ;  /* 0x000000100024b947 */ /* 0x000fea0003800000 */
[----:B------:R-:W-:Y:S01]  /*3520*/  VIADD R2, R2, 0xffffffc0 ;  /* 0xffffffc002027836 */ /* 0x000fe20000000000 */
[----:B0-----:R-:W-:Y:S02]  /*3530*/  UIADD3.64 UR18, UPT, UPT, UR24, 0x80, URZ ;  /* 0x0000008018127897 */ /* 0x001fe4000fffe0ff */
[----:B------:R-:W-:Y:S02]  /*3540*/  UIADD3.64 UR26, UPT, UPT, UR22, 0x2, URZ ;  /* 0x00000002161a7897 */ /* 0x000fe4000fffe0ff */
[----:B------:R-:W-:Y:S02]  /*3550*/  UIADD3.64 UR28, UPT, UPT, UR24, 0x100, URZ ;  /* 0x00000100181c7897 */ /* 0x000fe4000fffe0ff */
[----:B------:R-:W-:Y:S01]  /*3560*/  UIADD3.64 UR30, UPT, UPT, UR22, 0x4, URZ ;  /* 0x00000004161e7897 */ /* 0x000fe2000fffe0ff */
[----:B------:R-:W-:Y:S01]  /*3570*/  UMOV UR5, 0x1 ;  /* 0x0000000100057882 */ /* 0x000fe20000000000 */
[----:B------:R-:W-:-:S10]  /*3580*/  UMOV UR4, URZ ;  /* 0x000000ff00047c82 */ /* 0x000fd40008000000 */
.L_x_10:
[----:B------:R-:W-:Y:S01]  /*3590*/  USHF.L.U32 UR6, UR6, 0x1f, URZ ;  /* 0x0000001f06067899 */ /* 0x000fe200080006ff */
[----:B0-----:R-:W-:Y:S01]  /*35a0*/  LOP3.LUT R111, R77, 0x2, RZ, 0xfc, !PT ;  /* 0x000000024d6f7812 */ /* 0x001fe200078efcff */
[----:B------:R-:W-:Y:S01]  /*35b0*/  IMAD.WIDE R6, R105, 0x2, R6 ;  /* 0x0000000269067825 */ /* 0x000fe200078e0206 */
[C---:B------:R-:W-:Y:S02]  /*35c0*/  LOP3.LUT R113, R77.reuse, 0x4, RZ, 0xfc, !PT ;  /* 0x000000044d717812 */ /* 0x040fe400078efcff */
[----:B------:R-:W-:Y:S01]  /*35d0*/  LOP3.LUT R109, R77, 0x6, RZ, 0xfc, !PT ;  /* 0x000000064d6d7812 */ /* 0x000fe200078efcff */
[----:B------:R-:W-:Y:S01]  /*35e0*/  IMAD.U32 R82, RZ, RZ, UR6 ;  /* 0x00000006ff527e24 */ /* 0x000fe2000f8e00ff */
[-C--:B------:R-:W-:Y:S01]  /*35f0*/  ISETP.GE.AND P2, PT, R111, R2.reuse, PT ;  /* 0x000000026f00720c */ /* 0x080fe20003f46270 */
[----:B------:R-:W-:Y:S01]  /*3600*/  IMAD.WIDE R4, R105, 0x2, R4 ;  /* 0x0000000269047825 */ /* 0x000fe200078e0204 */
[-C--:B------:R-:W-:Y:S01]  /*3610*/  ISETP.GE.AND P3, PT, R113, R2.reuse, PT ;  /* 0x000000027100720c */ /* 0x080fe20003f66270 */
[----:B------:R-:W0:Y:S01]  /*3620*/  SYNCS.PHASECHK.TRANS64.TRYWAIT P6, [UR11], R82 ;  /* 0x00000052ff0075a7 */ /* 0x000e2200080c110b */
[----:B------:R-:W-:-:S02]  /*3630*/  ISETP.GE.AND P4, PT, R109, R2, PT ;  /* 0x000000026d00720c */ /* 0x000fc40003f86270 */
[C---:B------:R-:W-:Y:S02]  /*3640*/  LOP3.LUT R113, R77.reuse, 0x8, RZ, 0xfc, !PT ;  /* 0x000000084d717812 */ /* 0x040fe400078efcff */
[----:B------:R-:W-:Y:S02]  /*3650*/  PRMT R109, RZ, 0x7610, R109 ;  /* 0x00007610ff6d7816 */ /* 0x000fe4000000006d */
[----:B------:R-:W-:Y:S02]  /*3660*/  PRMT R111, RZ, 0x7610, R111 ;  /* 0x00007610ff6f7816 */ /* 0x000fe4000000006f */
[----:B------:R-:W-:Y:S01]  /*3670*/  ISETP.GE.AND P5, PT, R77, R2, PT ;  /* 0x000000024d00720c */ /* 0x000fe20003fa6270 */
[----:B0-----:R-:W-:-:S12]  /*3680*/  @!P6 BRA `(.L_x_8) ;  /* 0x0000001400e0e947 */ /* 0x001fd80003800000 */
.L_x_16:
[----:B------:R-:W2:Y:S01]  /*3690*/  @!P5 LDG.E.U16 R109, desc[UR20][R4.64] ;  /* 0x00000014046dd981 */ /* 0x000ea2000c1e1500 */
[----:B------:R-:W-:Y:S02]  /*36a0*/  LOP3.LUT R117, R77, 0xa, RZ, 0xfc, !PT ;  /* 0x0000000a4d757812 */ /* 0x000fe400078efcff */
[-C--:B------:R-:W-:Y:S01]  /*36b0*/  ISETP.GE.AND P5, PT, R113, R2.reuse, PT ;  /* 0x000000027100720c */ /* 0x080fe20003fa6270 */
[----:B------:R-:W3:Y:S01]  /*36c0*/  @!P2 LDG.E.U16 R111, desc[UR20][R6.64] ;  /* 0x00000014066fa981 */ /* 0x000ee2000c1e1500 */
[----:B------:R-:W-:Y:S01]  /*36d0*/  PRMT R82, RZ, 0x7610, R82 ;  /* 0x00007610ff527816 */ /* 0x000fe20000000052 */
[----:B------:R-:W-:Y:S01]  /*36e0*/  IMAD.WIDE R8, R105, 0x2, R8 ;  /* 0x0000000269087825 */ /* 0x000fe200078e0208 */
[----:B------:R-:W-:Y:S02]  /*36f0*/  ISETP.GE.AND P2, PT, R117, R2, PT ;  /* 0x000000027500720c */ /* 0x000fe40003f46270 */
[----:B------:R-:W-:Y:S01]  /*3700*/  LOP3.LUT R117, R77, 0xc, RZ, 0xfc, !PT ;  /* 0x0000000c4d757812 */ /* 0x000fe200078efcff */
[C---:B------:R-:W-:Y:S01]  /*3710*/  IMAD.WIDE R16, R105.reuse, 0x2, R16 ;  /* 0x0000000269107825 */ /* 0x040fe200078e0210 */
[----:B------:R-:W-:Y:S01]  /*3720*/  PRMT R84, RZ, 0x7610, R84 ;  /* 0x00007610ff547816 */ /* 0x000fe20000000054 */
[----:B------:R-:W4:Y:S01]  /*3730*/  @!P3 LDG.E.U16 R82, desc[UR20][R8.64] ;  /* 0x000000140852b981 */ /* 0x000f22000c1e1500 */
[----:B------:R-:W-:Y:S01]  /*3740*/  PRMT R113, RZ, 0x7610, R113 ;  /* 0x00007610ff717816 */ /* 0x000fe20000000071 */
[----:B------:R-:W-:Y:S01]  /*3750*/  IMAD.WIDE R102, R105, 0x2, R102 ;  /* 0x0000000269667825 */ /* 0x000fe200078e0266 */
[----:B------:R-:W-:-:S02]  /*3760*/  LEA.HI R119, R141, 0xe, RZ, 0x1a ;  /* 0x0000000e8d777811 */ /* 0x000fc400078fd0ff */
[-C--:B------:R-:W-:Y:S01]  /*3770*/  ISETP.GE.AND P3, PT, R117, R2.reuse, PT ;  /* 0x000000027500720c */ /* 0x080fe20003f66270 */
[----:B------:R-:W5:Y:S01]  /*3780*/  @!P4 LDG.E.U16 R84, desc[UR20][R16.64] ;  /* 0x000000141054c981 */ /* 0x000f62000c1e1500 */
[----:B------:R-:W-:Y:S02]  /*3790*/  LOP3.LUT R117, R77, 0x10, RZ, 0xfc, !PT ;  /* 0x000000104d757812 */ /* 0x000fe400078efcff */
[-C--:B------:R-:W-:Y:S01]  /*37a0*/  ISETP.GE.AND P4, PT, R119, R2.reuse, PT ;  /* 0x000000027700720c */ /* 0x080fe20003f86270 */
[----:B------:R-:W3:Y:S01]  /*37b0*/  @!P5 LDG.E.U16 R113, desc[UR20][R102.64] ;  /* 0x000000146671d981 */ /* 0x000ee2000c1e1500 */
[----:B------:R-:W-:Y:S01]  /*37c0*/  ISETP.GE.AND P5, PT, R117, R2, PT ;  /* 0x000000027500720c */ /* 0x000fe20003fa6270 */
[----:B------:R-:W-:Y:S01]  /*37d0*/  IMAD.WIDE R100, R105, 0x2, R100 ;  /* 0x0000000269647825 */ /* 0x000fe200078e0264 */
[----:B------:R-:W-:Y:S02]  /*37e0*/  PRMT R117, RZ, 0x7610, R117 ;  /* 0x00007610ff757816 */ /* 0x000fe40000000075 */
[----:B------:R-:W-:Y:S01]  /*37f0*/  LOP3.LUT R119, R77, 0x12, RZ, 0xfc, !PT ;  /* 0x000000124d777812 */ /* 0x000fe200078efcff */
[----:B------:R-:W-:Y:S01]  /*3800*/  IMAD.WIDE R10, R105, 0x2, R10 ;  /* 0x00000002690a7825 */ /* 0x000fe200078e020a */
[----:B------:R-:W-:-:S02]  /*3810*/  PRMT R86, RZ, 0x7610, R86 ;  /* 0x00007610ff567816 */ /* 0x000fc40000000056 */
[----:B------:R-:W-:Y:S01]  /*3820*/  PRMT R88, RZ, 0x7610, R88 ;  /* 0x00007610ff587816 */ /* 0x000fe20000000058 */
[----:B------:R-:W-:Y:S01]  /*3830*/  IMAD.WIDE R96, R105, 0x2, R96 ;  /* 0x0000000269607825 */ /* 0x000fe200078e0260 */
[----:B------:R-:W4:Y:S01]  /*3840*/  @!P2 LDG.E.U16 R117, desc[UR20][R100.64] ;  /* 0x000000146475a981 */ /* 0x000f22000c1e1500 */
[-C--:B------:R-:W-:Y:S02]  /*3850*/  ISETP.GE.AND P2, PT, R119, R2.reuse, PT ;  /* 0x000000027700720c */ /* 0x080fe40003f46270 */
[C---:B------:R-:W-:Y:S01]  /*3860*/  LOP3.LUT R121, R77.reuse, 0x14, RZ, 0xfc, !PT ;  /* 0x000000144d797812 */ /* 0x040fe200078efcff */
[----:B------:R-:W4:Y:S01]  /*3870*/  @!P3 LDG.E.U16 R86, desc[UR20][R96.64] ;  /* 0x000000146056b981 */ /* 0x000f22000c1e1500 */
[----:B------:R-:W-:Y:S02]  /*3880*/  LOP3.LUT R119, R77, 0x16, RZ, 0xfc, !PT ;  /* 0x000000164d777812 */ /* 0x000fe400078efcff */
[-C--:B------:R-:W-:Y:S01]  /*3890*/  ISETP.GE.AND P3, PT, R121, R2.reuse, PT ;  /* 0x000000027900720c */ /* 0x080fe20003f66270 */
[----:B------:R-:W4:Y:S01]  /*38a0*/  @!P4 LDG.E.U16 R88, desc[UR20][R10.64] ;  /* 0x000000140a58c981 */ /* 0x000f22000c1e1500 */
[----:B------:R-:W-:Y:S01]  /*38b0*/  ISETP.GE.AND P4, PT, R119, R2, PT ;  /* 0x000000027700720c */ /* 0x000fe20003f86270 */
[----:B------:R-:W-:Y:S01]  /*38c0*/  IMAD.WIDE R94, R105, 0x2, R94 ;  /* 0x00000002695e7825 */ /* 0x000fe200078e025e */
[----:B------:R-:W-:-:S02]  /*38d0*/  PRMT R119, RZ, 0x7610, R119 ;  /* 0x00007610ff777816 */ /* 0x000fc40000000077 */
[----:B------:R-:W-:Y:S01]  /*38e0*/  LOP3.LUT R123, R77, 0x18, RZ, 0xfc, !PT ;  /* 0x000000184d7b7812 */ /* 0x000fe200078efcff */
[C---:B------:R-:W-:Y:S01]  /*38f0*/  IMAD.WIDE R20, R105.reuse, 0x2, R20 ;  /* 0x0000000269147825 */ /* 0x040fe200078e0214 */
[----:B------:R-:W-:Y:S02]  /*3900*/  PRMT R121, RZ, 0x7610, R121 ;  /* 0x00007610ff797816 */ /* 0x000fe40000000079 */
[----:B------:R-:W-:Y:S01]  /*3910*/  PRMT R90, RZ, 0x7610, R90 ;  /* 0x00007610ff5a7816 */ /* 0x000fe2000000005a */
[----:B------:R-:W4:Y:S01]  /*3920*/  @!P5 LDG.E.U16 R119, desc[UR20][R94.64] ;  /* 0x000000145e77d981 */ /* 0x000f22000c1e1500 */
[----:B------:R-:W-:Y:S01]  /*3930*/  IMAD.WIDE R92, R105, 0x2, R92 ;  /* 0x00000002695c7825 */ /* 0x000fe200078e025c */
[----:B------:R-:W-:Y:S02]  /*3940*/  ISETP.GE.AND P5, PT, R123, R2, PT ;  /* 0x000000027b00720c */ /* 0x000fe40003fa6270 */
[----:B------:R-:W-:Y:S01]  /*3950*/  PRMT R98, RZ, 0x7610, R98 ;  /* 0x00007610ff627816 */ /* 0x000fe20000000062 */
[----:B------:R-:W-:Y:S01]  /*3960*/  IMAD.WIDE R54, R105, 0x2, R54 ;  /* 0x0000000269367825 */ /* 0x000fe200078e0236 */
[C---:B------:R-:W-:Y:S01]  /*3970*/  LOP3.LUT R125, R77.reuse, 0x1a, RZ, 0xfc, !PT ;  /* 0x0000001a4d7d7812 */ /* 0x040fe200078efcff */
[----:B------:R-:W5:Y:S01]  /*3980*/  @!P2 LDG.E.U16 R121, desc[UR20][R92.64] ;  /* 0x000000145c79a981 */ /* 0x000f62000c1e1500 */
[----:B------:R-:W-:-:S02]  /*3990*/  LOP3.LUT R123, R77, 0x1c, RZ, 0xfc, !PT ;  /* 0x0000001c4d7b7812 */ /* 0x000fc400078efcff */
[----:B------:R-:W-:Y:S01]  /*39a0*/  LEA.HI R127, R141, 0x1e, RZ, 0x1a ;  /* 0x0000001e8d7f7811 */ /* 0x000fe200078fd0ff */
[----:B------:R-:W5:Y:S01]  /*39b0*/  @!P3 LDG.E.U16 R90, desc[UR20][R20.64] ;  /* 0x00000014145ab981 */ /* 0x000f62000c1e1500 */
[-C--:B------:R-:W-:Y:S02]  /*39c0*/  ISETP.GE.AND P2, PT, R125, R2.reuse, PT ;  /* 0x000000027d00720c */ /* 0x080fe40003f46270 */
[-C--:B------:R-:W-:Y:S01]  /*39d0*/  ISETP.GE.AND P3, PT, R123, R2.reuse, PT ;  /* 0x000000027b00720c */ /* 0x080fe20003f66270 */
[----:B------:R-:W5:Y:S01]  /*39e0*/  @!P4 LDG.E.U16 R98, desc[UR20][R54.64] ;  /* 0x000000143662c981 */ /* 0x000f62000c1e1500 */
[----:B------:R-:W-:Y:S01]  /*39f0*/  PRMT R123, RZ, 0x7610, R123 ;  /* 0x00007610ff7b7816 */ /* 0x000fe2000000007b */
[----:B------:R-:W-:Y:S01]  /*3a00*/  IMAD.WIDE R52, R105, 0x2, R52 ;  /* 0x0000000269347825 */ /* 0x000fe200078e0234 */
[-C--:B------:R-:W-:Y:S02]  /*3a10*/  ISETP.GE.AND P4, PT, R127, R2.reuse, PT ;  /* 0x000000027f00720c */ /* 0x080fe40003f86270 */
[----:B------:R-:W-:Y:S01]  /*3a20*/  LOP3.LUT R129, R77, 0x20, RZ, 0xfc, !PT ;  /* 0x000000204d817812 */ /* 0x000fe200078efcff */
[----:B------:R-:W-:Y:S01]  /*3a30*/  IMAD.WIDE R50, R105, 0x2, R50 ;  /* 0x0000000269327825 */ /* 0x000fe200078e0232 */
[----:B------:R-:W-:Y:S01]  /*3a40*/  PRMT R125, RZ, 0x7610, R125 ;  /* 0x00007610ff7d7816 */ /* 0x000fe2000000007d */
[----:B------:R-:W5:Y:S01]  /*3a50*/  @!P5 LDG.E.U16 R123, desc[UR20][R52.64] ;  /* 0x00000014347bd981 */ /* 0x000f62000c1e1500 */
[----:B------:R-:W-:Y:S01]  /*3a60*/  ISETP.GE.AND P5, PT, R129, R2, PT ;  /* 0x000000028100720c */ /* 0x000fe20003fa6270 */
[----:B------:R-:W-:Y:S01]  /*3a70*/  IMAD.WIDE R12, R105, 0x2, R12 ;  /* 0x00000002690c7825 */ /* 0x000fe200078e020c */
[----:B------:R-:W-:-:S02]  /*3a80*/  PRMT R106, RZ, 0x7610, R106 ;  /* 0x00007610ff6a7816 */ /* 0x000fc4000000006a */
[----:B------:R-:W-:Y:S01]  /*3a90*/  LOP3.LUT R127, R77, 0x22, RZ, 0xfc, !PT ;  /* 0x000000224d7f7812 */ /* 0x000fe200078efcff */
[----:B------:R-:W-:Y:S01]  /*3aa0*/  IMAD.WIDE R48, R105, 0x2, R48 ;  /* 0x0000000269307825 */ /* 0x000fe200078e0230 */
[----:B------:R-:W-:Y:S01]  /*3ab0*/  PRMT R104, RZ, 0x7610, R104 ;  /* 0x00007610ff687816 */ /* 0x000fe20000000068 */
[----:B------:R-:W5:Y:S01]  /*3ac0*/  @!P2 LDG.E.U16 R125, desc[UR20][R50.64] ;  /* 0x00000014327da981 */ /* 0x000f62000c1e1500 */
[C---:B------:R-:W-:Y:S02]  /*3ad0*/  LOP3.LUT R131, R77.reuse, 0x26, RZ, 0xfc, !PT ;  /* 0x000000264d837812 */ /* 0x040fe400078efcff */
[----:B------:R-:W-:Y:S01]  /*3ae0*/  LOP3.LUT R129, R77, 0x24, RZ, 0xfc, !PT ;  /* 0x000000244d817812 */ /* 0x000fe200078efcff */
[----:B------:R-:W5:Y:S01]  /*3af0*/  @!P4 LDG.E.U16 R106, desc[UR20][R12.64] ;  /* 0x000000140c6ac981 */ /* 0x000f62000c1e1500 */
[-C--:B------:R-:W-:Y:S01]  /*3b00*/  ISETP.GE.AND P2, PT, R127, R2.reuse, PT ;  /* 0x000000027f00720c */ /* 0x080fe20003f46270 */
[----:B------:R-:W-:Y:S01]  /*3b10*/  IMAD.WIDE R46, R105, 0x2, R46 ;  /* 0x00000002692e7825 */ /* 0x000fe200078e022e */
[----:B------:R-:W-:Y:S01]  /*3b20*/  PRMT R127, RZ, 0x7610, R127 ;  /* 0x00007610ff7f7816 */ /* 0x000fe2000000007f */
[----:B------:R-:W5:Y:S01]  /*3b30*/  @!P3 LDG.E.U16 R104, desc[UR20][R48.64] ;  /* 0x000000143068b981 */ /* 0x000f62000c1e1500 */
[----:B------:R-:W-:-:S02]  /*3b40*/  ISETP.GE.AND P4, PT, R131, R2, PT ;  /* 0x000000028300720c */ /* 0x000fc40003f86270 */
[-C--:B------:R-:W-:Y:S02]  /*3b50*/  ISETP.GE.AND P3, PT, R129, R2.reuse, PT ;  /* 0x000000028100720c */ /* 0x080fe40003f66270 */
[----:B------:R-:W-:Y:S01]  /*3b60*/  LOP3.LUT R129, R77, 0x28, RZ, 0xfc, !PT ;  /* 0x000000284d817812 */ /* 0x000fe200078efcff */
[----:B------:R-:W5:Y:S01]  /*3b70*/  @!P5 LDG.E.U16 R127, desc[UR20][R46.64] ;  /* 0x000000142e7fd981 */ /* 0x000f62000c1e1500 */
[----:B------:R-:W-:Y:S02]  /*3b80*/  PRMT R110, RZ, 0x7610, R110 ;  /* 0x00007610ff6e7816 */ /* 0x000fe4000000006e */
[----:B------:R-:W-:Y:S01]  /*3b90*/  ISETP.GE.AND P5, PT, R129, R2, PT ;  /* 0x000000028100720c */ /* 0x000fe20003fa6270 */
[----:B------:R-:W-:Y:S01]  /*3ba0*/  IMAD.WIDE R40, R105, 0x2, R40 ;  /* 0x0000000269287825 */ /* 0x000fe200078e0228 */
[----:B------:R-:W-:-:S03]  /*3bb0*/  PRMT R129, RZ, 0x7610, R129 ;  /* 0x00007610ff817816 */ /* 0x000fc60000000081 */
[----:B------:R-:W-:Y:S01]  /*3bc0*/  IMAD.WIDE R44, R105, 0x2, R44 ;  /* 0x00000002692c7825 */ /* 0x000fe200078e022c */
[----:B------:R-:W-:Y:S01]  /*3bd0*/  LOP3.LUT R131, R77, 0x2a, RZ, 0xfc, !PT ;  /* 0x0000002a4d837812 */ /* 0x000fe200078efcff */
[----:B------:R-:W5:Y:S01]  /*3be0*/  @!P4 LDG.E.U16 R110, desc[UR20][R40.64] ;  /* 0x00000014286ec981 */ /* 0x000f62000c1e1500 */
[----:B------:R-:W-:Y:S01]  /*3bf0*/  PRMT R108, RZ, 0x7610, R108 ;  /* 0x00007610ff6c7816 */ /* 0x000fe2000000006c */
[----:B------:R-:W-:Y:S01]  /*3c00*/  IMAD.WIDE R42, R105, 0x2, R42 ;  /* 0x00000002692a7825 */ /* 0x000fe200078e022a */
[-C--:B------:R-:W-:Y:S01]  /*3c10*/  ISETP.GE.AND P4, PT, R87, R2.reuse, PT ;  /* 0x000000025700720c */ /* 0x080fe20003f86270 */
[----:B------:R-:W5:Y:S01]  /*3c20*/  @!P2 LDG.E.U16 R129, desc[UR20][R44.64] ;  /* 0x000000142c81a981 */ /* 0x000f62000c1e1500 */
[----:B------:R-:W-:Y:S02]  /*3c30*/  ISETP.GE.AND P2, PT, R131, R2, PT ;  /* 0x000000028300720c */ /* 0x000fe40003f46270 */
[----:B------:R-:W-:Y:S01]  /*3c40*/  LEA.HI R133, R141, 0x2e, RZ, 0x1a ;  /* 0x0000002e8d857811 */ /* 0x000fe200078fd0ff */
[----:B------:R-:W5:Y:S01]  /*3c50*/  @!P3 LDG.E.U16 R108, desc[UR20][R42.64] ;  /* 0x000000142a6cb981 */ /* 0x000f62000c1e1500 */
[----:B------:R-:W-:-:S02]  /*3c60*/  PRMT R112, RZ, 0x7610, R112 ;  /* 0x00007610ff707816 */ /* 0x000fc40000000070 */
[----:B------:R-:W-:Y:S01]  /*3c70*/  ISETP.GE.AND P3, PT, R133, R2, PT ;  /* 0x000000028500720c */ /* 0x000fe20003f66270 */
[----:B------:R-:W-:Y:S01]  /*3c80*/  IMAD.WIDE R34, R105, 0x2, R34 ;  /* 0x0000000269227825 */ /* 0x000fe200078e0222 */
[----:B------:R-:W-:-:S03]  /*3c90*/  PRMT R133, RZ, 0x7610, R133 ;  /* 0x00007610ff857816 */ /* 0x000fc60000000085 */
[----:B------:R-:W-:Y:S01]  /*3ca0*/  IMAD.WIDE R36, R105, 0x2, R36 ;  /* 0x0000000269247825 */ /* 0x000fe200078e0224 */
[----:B------:R-:W-:Y:S01]  /*3cb0*/  PRMT R131, RZ, 0x7610, R131 ;  /* 0x00007610ff837816 */ /* 0x000fe20000000083 */
[----:B------:R-:W5:Y:S01]  /*3cc0*/  @!P4 LDG.E.U16 R112, desc[UR20][R34.64] ;  /* 0x000000142270c981 */ /* 0x000f62000c1e1500 */
[-C--:B------:R-:W-:Y:S01]  /*3cd0*/  ISETP.GE.AND P4, PT, R81, R2.reuse, PT ;  /* 0x000000025100720c */ /* 0x080fe20003f86270 */
[----:B------:R-:W-:Y:S02]  /*3ce0*/  IMAD.WIDE R38, R105, 0x2, R38 ;  /* 0x0000000269267825 */ /* 0x000fe400078e0226 */
[----:B------:R-:W5:Y:S01]  /*3cf0*/  @!P2 LDG.E.U16 R133, desc[UR20][R36.64] ;  /* 0x000000142485a981 */ /* 0x000f62000c1e1500 */
[----:B------:R-:W-:-:S03]  /*3d00*/  ISETP.GE.AND P2, PT, R85, R2, PT ;  /* 0x000000025500720c */ /* 0x000fc60003f46270 */
[----:B------:R-:W5:Y:S01]  /*3d10*/  @!P5 LDG.E.U16 R131, desc[UR20][R38.64] ;  /* 0x000000142683d981 */ /* 0x000f62000c1e1500 */
[-C--:B------:R-:W-:Y:S01]  /*3d20*/  ISETP.GE.AND P5, PT, R91, R2.reuse, PT ;  /* 0x000000025b00720c */ /* 0x080fe20003fa6270 */
[C---:B------:R-:W-:Y:S01]  /*3d30*/  IMAD.WIDE R30, R105.reuse, 0x2, R30 ;  /* 0x00000002691e7825 */ /* 0x040fe200078e021e */
[----:B------:R-:W-:Y:S02]  /*3d40*/  PRMT R145, RZ, 0x7610, R145 ;  /* 0x00007610ff917816 */ /* 0x000fe40000000091 */
[----:B------:R-:W-:Y:S01]  /*3d50*/  PRMT R116, RZ, 0x7610, R116 ;  /* 0x00007610ff747816 */ /* 0x000fe20000000074 */
[C---:B------:R-:W-:Y:S01]  /*3d60*/  IMAD.WIDE R28, R105.reuse, 0x2, R28 ;  /* 0x00000002691c7825 */ /* 0x040fe200078e021c */
[----:B------:R-:W-:Y:S02]  /*3d70*/  PRMT R114, RZ, 0x7610, R114 ;  /* 0x00007610ff727816 */ /* 0x000fe40000000072 */
[----:B------:R-:W-:Y:S01]  /*3d80*/  PRMT R143, RZ, 0x7610, R143 ;  /* 0x00007610ff8f7816 */ /* 0x000fe2000000008f */
[----:B------:R-:W5:Y:S01]  /*3d90*/  @!P2 LDG.E.U16 R145, desc[UR20][R30.64] ;  /* 0x000000141e91a981 */ /* 0x000f62000c1e1500 */
[----:B------:R-:W-:Y:S01]  /*3da0*/  IMAD.WIDE R32, R105, 0x2, R32 ;  /* 0x0000000269207825 */ /* 0x000fe200078e0220 */
[----:B------:R-:W-:-:S02]  /*3db0*/  ISETP.GE.AND P2, PT, R89, R2, PT ;  /* 0x000000025900720c */ /* 0x000fc40003f46270 */
[----:B------:R-:W5:Y:S01]  /*3dc0*/  @!P4 LDG.E.U16 R116, desc[UR20][R28.64] ;  /* 0x000000141c74c981 */ /* 0x000f62000c1e1500 */
[----:B------:R-:W-:Y:S01]  /*3dd0*/  IMAD.WIDE R14, R105, 0x2, R14 ;  /* 0x00000002690e7825 */ /* 0x000fe200078e020e */
[----:B------:R-:W-:Y:S02]  /*3de0*/  ISETP.GE.AND P4, PT, R83, R2, PT ;  /* 0x000000025300720c */ /* 0x000fe40003f86270 */
[C---:B------:R-:W-:Y:S01]  /*3df0*/  LEA.HI R147, R141.reuse, 0x3e, RZ, 0x1a ;  /* 0x0000003e8d937811 */ /* 0x040fe200078fd0ff */
[----:B------:R-:W5:Y:S01]  /*3e00*/  @!P5 LDG.E.U16 R143, desc[UR20][R32.64] ;  /* 0x00000014208fd981 */ /* 0x000f62000c1e1500 */
[----:B------:R-:W-:-:S03]  /*3e10*/  LOP3.LUT R149, R141, 0x3f, RZ, 0xc0, !PT ;  /* 0x0000003f8d957812 */ /* 0x000fc600078ec0ff */
[----:B------:R-:W5:Y:S01]  /*3e20*/  @!P3 LDG.E.U16 R114, desc[UR20][R14.64] ;  /* 0x000000140e72b981 */ /* 0x000f62000c1e1500 */
[-C--:B------:R-:W-:Y:S02]  /*3e30*/  ISETP.GE.AND P3, PT, R147, R2.reuse, PT ;  /* 0x000000029300720c */ /* 0x080fe40003f66270 */
[----:B------:R-:W-:Y:S01]  /*3e40*/  ISETP.GE.AND P5, PT, R149, R2, PT ;  /* 0x000000029500720c */ /* 0x000fe20003fa6270 */
[C---:B------:R-:W-:Y:S01]  /*3e50*/  IMAD.WIDE R24, R105.reuse, 0x2, R24 ;  /* 0x0000000269187825 */ /* 0x040fe200078e0218 */
[----:B------:R-:W-:Y:S02]  /*3e60*/  PRMT R147, RZ, 0x7610, R147 ;  /* 0x00007610ff937816 */ /* 0x000fe40000000093 */
[----:B------:R-:W-:Y:S01]  /*3e70*/  PRMT R149, RZ, 0x7610, R149 ;  /* 0x00007610ff957816 */ /* 0x000fe20000000095 */
[----:B------:R-:W-:-:S03]  /*3e80*/  IMAD.WIDE R22, R105, 0x2, R22 ;  /* 0x0000000269167825 */ /* 0x000fc600078e0216 */
[----:B------:R-:W5:Y:S01]  /*3e90*/  @!P2 LDG.E.U16 R147, desc[UR20][R24.64] ;  /* 0x000000141893a981 */ /* 0x000f62000c1e1500 */
[----:B------:R-:W-:-:S03]  /*3ea0*/  ISETP.GE.AND P2, PT, R79, R2, PT ;  /* 0x000000024f00720c */ /* 0x000fc60003f46270 */
[----:B------:R-:W5:Y:S01]  /*3eb0*/  @!P4 LDG.E.U16 R149, desc[UR20][R22.64] ;  /* 0x000000141695c981 */ /* 0x000f62000c1e1500 */
[----:B------:R-:W-:Y:S01]  /*3ec0*/  ISETP.GE.AND P4, PT, R3, R2, PT ;  /* 0x000000020300720c */ /* 0x000fe20003f86270 */
[C---:B------:R-:W-:Y:S01]  /*3ed0*/  IMAD.WIDE R18, R105.reuse, 0x2, R18 ;  /* 0x0000000269127825 */ /* 0x040fe200078e0212 */
[----:B------:R-:W-:Y:S02]  /*3ee0*/  PRMT R118, RZ, 0x7610, R118 ;  /* 0x00007610ff767816 */ /* 0x000fe40000000076 */
[----:B------:R-:W-:Y:S01]  /*3ef0*/  PRMT R120, RZ, 0x7610, R120 ;  /* 0x00007610ff787816 */ /* 0x000fe20000000078 */
[----:B------:R-:W-:Y:S01]  /*3f00*/  IMAD.WIDE R72, R105, 0x2, R72 ;  /* 0x0000000269487825 */ /* 0x000fe200078e0248 */
[----:B------:R-:W-:-:S03]  /*3f10*/  PRMT R122, RZ, 0x7610, R122 ;  /* 0x00007610ff7a7816 */ /* 0x000fc6000000007a */
[----:B------:R-:W-:Y:S01]  /*3f20*/  IMAD.WIDE R26, R105, 0x2, R26 ;  /* 0x00000002691a7825 */ /* 0x000fe200078e021a */
[----:B------:R-:W5:Y:S04]  /*3f30*/  @!P2 LDG.E.U16 R120, desc[UR20][R72.64] ;  /* 0x000000144878a981 */ /* 0x000f68000c1e1500 */
[----:B------:R-:W5:Y:S04]  /*3f40*/  @!P4 LDG.E.U16 R118, desc[UR20][R26.64] ;  /* 0x000000141a76c981 */ /* 0x000f68000c1e1500 */
[----:B------:R-:W5:Y:S01]  /*3f50*/  @!P3 LDG.E.U16 R122, desc[UR20][R18.64] ;  /* 0x00000014127ab981 */ /* 0x000f62000c1e1500 */
[----:B------:R-:W-:Y:S01]  /*3f60*/  BAR.SYNC.DEFER_BLOCKING 0x0 ;  /* 0x0000000000007b1d */ /* 0x000fe20000010000 */
[----:B------:R-:W-:Y:S01]  /*3f70*/  PRMT R151, RZ, 0x7610, R151 ;  /* 0x00007610ff977816 */ /* 0x000fe20000000097 */
[----:B------:R-:W-:Y:S01]  /*3f80*/  IMAD.WIDE R64, R107, 0x2, R64 ;  /* 0x000000026b407825 */ /* 0x000fe200078e0240 */
[----:B------:R-:W-:-:S02]  /*3f90*/  PRMT R155, RZ, 0x7610, R155 ;  /* 0x00007610ff9b7816 */ /* 0x000fc4000000009b */
[----:B------:R-:W-:Y:S01]  /*3fa0*/  PRMT R153, RZ, 0x7610, R153 ;  /* 0x00007610ff997816 */ /* 0x000fe20000000099 */
[C---:B------:R-:W-:Y:S01]  /*3fb0*/  IMAD.WIDE R56, R107.reuse, 0x2, R56 ;  /* 0x000000026b387825 */ /* 0x040fe200078e0238 */
[----:B------:R-:W-:Y:S02]  /*3fc0*/  PRMT R157, RZ, 0x7610, R157 ;  /* 0x00007610ff9d7816 */ /* 0x000fe4000000009d */
[----:B------:R-:W-:Y:S01]  /*3fd0*/  PRMT R124, RZ, 0x7610, R124 ;  /* 0x00007610ff7c7816 */ /* 0x000fe2000000007c */
[C---:B------:R-:W-:Y:S01]  /*3fe0*/  IMAD.WIDE R66, R107.reuse, 0x2, R66 ;  /* 0x000000026b427825 */ /* 0x040fe200078e0242 */
[----:B------:R-:W-:Y:S02]  /*3ff0*/  PRMT R128, RZ, 0x7610, R128 ;  /* 0x00007610ff807816 */ /* 0x000fe40000000080 */
[----:B------:R-:W-:Y:S01]  /*4000*/  PRMT R126, RZ, 0x7610, R126 ;  /* 0x00007610ff7e7816 */ /* 0x000fe2000000007e */
[----:B------:R-:W-:Y:S01]  /*4010*/  IMAD.WIDE R58, R107, 0x2, R58 ;  /* 0x000000026b3a7825 */ /* 0x000fe200078e023a */
[----:B------:R-:W-:-:S03]  /*4020*/  PRMT R130, RZ, 0x7610, R130 ;  /* 0x00007610ff827816 */ /* 0x000fc60000000082 */
[----:B------:R-:W-:-:S04]  /*4030*/  IMAD.WIDE R68, R107, 0x2, R68 ;  /* 0x000000026b447825 */ /* 0x000fc800078e0244 */
[C---:B------:R-:W-:Y:S01]  /*4040*/  IMAD.WIDE R60, R107.reuse, 0x2, R60 ;  /* 0x000000026b3c7825 */ /* 0x040fe200078e023c */
[----:B------:R-:W5:Y:S03]  /*4050*/  @!P5 LDG.E.U16 R151, desc[UR20][R56.64] ;  /* 0x000000143897d981 */ /* 0x000f66000c1e1500 */
[C---:B------:R-:W-:Y:S01]  /*4060*/  IMAD.WIDE R70, R107.reuse, 0x2, R70 ;  /* 0x000000026b467825 */ /* 0x040fe200078e0246 */
[----:B------:R-:W5:Y:S03]  /*4070*/  @!P5 LDG.E.U16 R155, desc[UR20][R64.64] ;  /* 0x00000014409bd981 */ /* 0x000f66000c1e1500 */
[----:B------:R-:W-:Y:S01]  /*4080*/  IMAD.WIDE R62, R107, 0x2, R62 ;  /* 0x000000026b3e7825 */ /* 0x000fe200078e023e */
[----:B------:R-:W5:Y:S04]  /*4090*/  @!P5 LDG.E.U16 R153, desc[UR20][R58.64] ;  /* 0x000000143a99d981 */ /* 0x000f68000c1e1500 */
[----:B------:R-:W5:Y:S04]  /*40a0*/  @!P5 LDG.E.U16 R157, desc[UR20][R66.64] ;  /* 0x00000014429dd981 */ /* 0x000f68000c1e1500 */
[----:B------:R-:W5:Y:S04]  /*40b0*/  @!P5 LDG.E.U16 R124, desc[UR20][R60.64] ;  /* 0x000000143c7cd981 */ /* 0x000f68000c1e1500 */
[----:B------:R-:W5:Y:S04]  /*40c0*/  @!P5 LDG.E.U16 R128, desc[UR20][R68.64] ;  /* 0x000000144480d981 */ /* 0x000f68000c1e1500 */
[----:B------:R-:W5:Y:S04]  /*40d0*/  @!P5 LDG.E.U16 R126, desc[UR20][R62.64] ;  /* 0x000000143e7ed981 */ /* 0x000f68000c1e1500 */
[----:B------:R-:W5:Y:S01]  /*40e0*/  @!P5 LDG.E.U16 R130, desc[UR20][R70.64] ;  /* 0x000000144682d981 */ /* 0x000f62000c1e1500 */
[----:B------:R-:W-:-:S04]  /*40f0*/  ULEA UR11, UR5, UR9, 0x3 ;  /* 0x00000009050b7291 */ /* 0x000fc8000f8e18ff */
[----:B------:R-:W-:Y:S01]  /*4100*/  UIADD3 UR11, UPT, UPT, UR11, 0x5000, URZ ;  /* 0x000050000b0b7890 */ /* 0x000fe2000fffe0ff */
[----:B--2---:R0:W-:Y:S04]  /*4110*/  STS.U16 [R76+UR9+0x2000], R109 ;  /* 0x0020006d4c007988 */ /* 0x0041e80008000409 */
[----:B---3--:R0:W-:Y:S04]  /*4120*/  STS.U16 [R76+UR9+0x2400], R113 ;  /* 0x002400714c007988 */ /* 0x0081e80008000409 */
[----:B----4-:R0:W-:Y:S04]  /*4130*/  STS.U16 [R76+UR9+0x2800], R119 ;  /* 0x002800774c007988 */ /* 0x0101e80008000409 */
[----:B-----5:R0:W-:Y:S04]  /*4140*/  STS.U16 [R76+UR9+0x2c00], R123 ;  /* 0x002c007b4c007988 */ /* 0x0201e80008000409 */
[----:B------:R0:W-:Y:S04]  /*4150*/  STS.U16 [R76+UR9+0x3000], R127 ;  /* 0x0030007f4c007988 */ /* 0x0001e80008000409 */
        /* <DEDUP_REMOVED lines=34> */
[----:B------:R0:W-:Y:S01]  /*4380*/  STS.U16 [R99+UR9+0x4f00], R130 ;  /* 0x004f008263007988 */ /* 0x0001e20008000409 */
[----:B------:R1:W-:Y:S06]  /*4390*/  MEMBAR.ALL.CTA ;  /* 0x0000000000007992 */ /* 0x0003ec0000008000 */
[----:B-1----:R-:W1:Y:S02]  /*43a0*/  FENCE.VIEW.ASYNC.S ;  /* 0x00000000000073c6 */ /* 0x002e640000000000 */
[----:B-1----:R-:W-:Y:S06]  /*43b0*/  BAR.SYNC.DEFER_BLOCKING 0x0 ;  /* 0x0000000000007b1d */ /* 0x002fec0000010000 */
[----:B------:R-:W-:Y:S05]  /*43c0*/  @P1 BRA `(.L_x_9) ;  /* 0x00000000004c1947 */ /* 0x000fea0003800000 */
[----:B------:R-:W-:Y:S01]  /*43d0*/  UMOV UR13, 0x40004040 ;  /* 0x40004040000d7882 */ /* 0x000fe20000000000 */
        /* <DEDUP_REMOVED lines=9> */
[----:B------:R1:W-:Y:S01]  /*4470*/  UTCHMMA gdesc[UR12], gdesc[UR14], tmem[UR8], tmem[UR16], idesc[UR17], UPT ;  /* 0x00ff100e0c0075ea */ /* 0x0003e2000b800008 */
        /* <DEDUP_REMOVED lines=8> */
.L_x_9:
[----:B------:R-:W-:Y:S01]  /*4500*/  UIADD3 UR5, UPT, UPT, UR5, 0x1, URZ ;  /* 0x0000000105057890 */ /* 0x000fe2000fffe0ff */
[----:B------:R-:W-:Y:S02]  /*4510*/  VIADD R80, R80, 0xffffffff ;  /* 0xffffffff50507836 */ /* 0x000fe40000000000 */
[----:B------:R-:W-:Y:S01]  /*4520*/  VIADD R2, R2, 0xffffffc0 ;  /* 0xffffffc002027836 */ /* 0x000fe20000000000 */
[----:B------:R-:W-:Y:S02]  /*4530*/  UISETP.GT.AND UP0, UPT, UR5, 0x1, UPT ;  /* 0x000000010500788c */ /* 0x000fe4000bf04270 */
[----:B------:R-:W-:Y:S02]  /*4540*/  ISETP.NE.U32.AND P2, PT, R80, RZ, PT ;  /* 0x000000ff5000720c */ /* 0x000fe40003f45070 */
[----:B-1----:R-:W-:Y:S02]  /*4550*/  USEL UR6, URZ, 0x1, !UP0 ;  /* 0x00000001ff067887 */ /* 0x002fe4000c000000 */
[----:B------:R-:W-:-:S02]  /*4560*/  USEL UR5, UR5, URZ, !UP0 ;  /* 0x000000ff05057287 */ /* 0x000fc4000c000000 */
[----:B------:R-:W-:-:S03]  /*4570*/  ULOP3.LUT UR7, UR4, UR6, URZ, 0x3c, !UPT ;  /* 0x0000000604077292 */ /* 0x000fc6000f8e3cff */
[----:B------:R-:W-:-:S04]  /*4580*/  UMOV UR6, UR4 ;  /* 0x0000000400067c82 */ /* 0x000fc80008000000 */
[----:B------:R-:W-:Y:S01]  /*4590*/  UMOV UR4, UR7 ;  /* 0x0000000700047c82 */ /* 0x000fe20008000000 */
[----:B------:R-:W-:Y:S05]  /*45a0*/  @P2 BRA `(.L_x_10) ;  /* 0xffffffec00f82947 */ /* 0x000fea000383ffff */
.L_x_7:
[----:B------:R-:W-:-:S13]  /*45b0*/  ISETP.GE.AND P1, PT, R75, 0x40, PT ;  /* 0x000000404b00780c */ /* 0x000fda0003f26270 */
[----:B------:R-:W-:Y:S05]  /*45c0*/  @!P1 BRA `(.L_x_11) ;  /* 0x0000000000109947 */ /* 0x000fea0003800000 */
[----:B------:R-:W-:-:S06]  /*45d0*/  USHF.L.U32 UR6, UR6, 0x1f, URZ ;  /* 0x0000001f06067899 */ /* 0x000fcc00080006ff */
[----:B------:R-:W-:-:S04]  /*45e0*/  IMAD.U32 R2, RZ, RZ, UR6 ;  /* 0x00000006ff027e24 */ /* 0x000fc8000f8e00ff */
[----:B------:R-:W1:Y:S02]  /*45f0*/  SYNCS.PHASECHK.TRANS64.TRYWAIT P1, [UR11], R2 ;  /* 0x00000002ff0075a7 */ /* 0x000e64000802110b */
[----:B-1----:R-:W-:Y:S05]  /*4600*/  @!P1 BRA `(.L_x_12) ;  /* 0x00000008000c9947 */ /* 0x002fea0003800000 */
.L_x_11:
[----:B------:R-:W-:Y:S01]  /*4610*/  BAR.SYNC.DEFER_BLOCKING 0x0 ;  /* 0x0000000000007b1d */ /* 0x000fe20000010000 */
[C---:B------:R-:W-:Y:S01]  /*4620*/  IMAD.SHL.U32 R2, R141.reuse, 0x20, RZ ;  /* 0x000000208d027824 */ /* 0x040fe200078e00ff */
[--C-:B------:R-:W-:Y:S01]  /*4630*/  SHF.R.S32.HI R14, RZ, 0x5, R141.reuse ;  /* 0x00000005ff0e7819 */ /* 0x100fe2000001148d */
[C---:B------:R-:W-:Y:S01]  /*4640*/  IMAD.SHL.U32 R3, R141.reuse, 0x10, RZ ;  /* 0x000000108d037824 */ /* 0x040fe200078e00ff */
[----:B------:R-:W-:Y:S01]  /*4650*/  SHF.R.S32.HI R16, RZ, 0x2, R141 ;  /* 0x00000002ff107819 */ /* 0x000fe2000001148d */
[C---:B------:R-:W-:Y:S01]  /*4660*/  IMAD.SHL.U32 R12, R141.reuse, 0x4, RZ ;  /* 0x000000048d0c7824 */ /* 0x040fe200078e00ff */
[----:B------:R-:W-:Y:S02]  /*4670*/  LOP3.LUT R2, R2, 0x300, RZ, 0xc0, !PT ;  /* 0x0000030002027812 */ /* 0x000fe400078ec0ff */
[----:B------:R-:W1:Y:S01]  /*4680*/  LDC R21, c[0x0][0x3b8] ;  /* 0x0000ee00ff157b82 */ /* 0x000e620000000800 */
[----:B0-----:R-:W0:Y:S01]  /*4690*/  LDCU UR4, c[0x0][0x3b4] ;  /* 0x00007680ff0477ac */ /* 0x001e220008000800 */
[----:B------:R-:W-:-:S02]  /*46a0*/  ISETP.GE.U32.AND P6, PT, R141, 0x20, PT ;  /* 0x000000208d00780c */ /* 0x000fc40003fc6070 */
[----:B------:R-:W-:Y:S01]  /*46b0*/  LOP3.LUT R13, R2, 0x70, R3, 0xf8, !PT ;  /* 0x00000070020d7812 */ /* 0x000fe200078ef803 */
[----:B------:R-:W2:Y:S01]  /*46c0*/  LDCU.128 UR12, c[0x0][0x390] ;  /* 0x00007200ff0c77ac */ /* 0x000ea20008000c00 */
[----:B------:R-:W-:Y:S02]  /*46d0*/  LOP3.LUT R3, R3, 0x30, RZ, 0xc0, !PT ;  /* 0x0000003003037812 */ /* 0x000fe400078ec0ff */
[----:B------:R-:W-:Y:S02]  /*46e0*/  SGXT R2, R14, 0x1 ;  /* 0x000000010e02781a */ /* 0x000fe40000000200 */
[----:B------:R-:W-:Y:S02]  /*46f0*/  LOP3.LUT R14, R141, 0x40, RZ, 0xc0, !PT ;  /* 0x000000408d0e7812 */ /* 0x000fe400078ec0ff */
[----:B------:R-:W-:Y:S02]  /*4700*/  LOP3.LUT R15, R3, 0x1c0, R12, 0xf8, !PT ;  /* 0x000001c0030f7812 */ /* 0x000fe400078ef80c */
[----:B------:R-:W-:Y:S01]  /*4710*/  LOP3.LUT R2, R13, 0x1040, R2, 0x78, !PT ;  /* 0x000010400d027812 */ /* 0x000fe200078e7802 */
[----:B------:R-:W-:Y:S01]  /*4720*/  IMAD.SHL.U32 R13, R141, 0x40, RZ ;  /* 0x000000408d0d7824 */ /* 0x000fe200078e00ff */
[----:B------:R-:W-:Y:S01]  /*4730*/  LEA R3, R14, UR9, 0x1 ;  /* 0x000000090e037c11 */ /* 0x000fe2000f8e08ff */
[----:B------:R-:W3:Y:S02]  /*4740*/  @!P0 SYNCS.CCTL.IV [UR9+0x5000] ;  /* 0x00500000ff0089b1 */ /* 0x000ee40008000009 */
[----:B---3--:R-:W-:Y:S01]  /*4750*/  BAR.SYNC.DEFER_BLOCKING 0x0 ;  /* 0x0000000000007b1d */ /* 0x008fe20000010000 */
[----:B------:R-:W-:Y:S01]  /*4760*/  SGXT R12, R16, 0x1 ;  /* 0x00000001100c781a */ /* 0x000fe20000000200 */
[----:B------:R-:W-:Y:S01]  /*4770*/  IMAD.IADD R3, R2, 0x1, R3 ;  /* 0x0000000102037824 */ /* 0x000fe200078e0203 */
[----:B------:R-:W-:Y:S01]  /*4780*/  LOP3.LUT R13, R13, 0x200, RZ, 0xc0, !PT ;  /* 0x000002000d0d7812 */ /* 0x000fe200078ec0ff */
[----:B0-----:R-:W-:Y:S01]  /*4790*/  IMAD R2, R0, UR4, RZ ;  /* 0x0000000400027c24 */ /* 0x001fe2000f8e02ff */
[----:B------:R-:W-:Y:S01]  /*47a0*/  LOP3.LUT R12, R15, 0x1040, R12, 0x78, !PT ;  /* 0x000010400f0c7812 */ /* 0x000fe200078e780c */
[----:B------:R-:W-:Y:S01]  /*47b0*/  LDTM.16dp32bit_t0_t15.x8 R4, tmem[UR10] ;  /* 0x0000000a000479ee */ /* 0x000fe20008980000 */
[----:B------:R-:W0:Y:S02]  /*47c0*/  LDTM.16dp32bit_t16_t31.x8 R4, tmem[UR10+0x8] ;  /* 0x0000080a000479ee */ /* 0x000e2400089a0000 */
[----:B------:R-:W-:-:S02]  /*47d0*/  IADD3 R12, PT, PT, R12, UR9, R13 ;  /* 0x000000090c0c7c10 */ /* 0x000fc4000fffe00d */
[----:B--2---:R-:W-:-:S04]  /*47e0*/  LEA R17, P2, R2, UR12, 0x1 ;  /* 0x0000000c02117c11 */ /* 0x004fc8000f8408ff */
[----:B------:R-:W-:Y:S01]  /*47f0*/  LEA.HI.X.SX32 R19, R2, UR13, 0x1, P2 ;  /* 0x0000000d02137c11 */ /* 0x000fe200090f0eff */
[----:B------:R-:W2:Y:S01]  /*4800*/  @!P0 SYNCS.CCTL.IV [UR9+0x5008] ;  /* 0x00500800ff0089b1 */ /* 0x000ea20008000009 */
[----:B------:R-:W-:Y:S01]  /*4810*/  NOP ;  /* 0x0000000000007918 */ /* 0x000fe20000000000 */
[----:B------:R-:W-:Y:S01]  /*4820*/  ISETP.GE.AND P0, PT, R0, UR14, PT ;  /* 0x0000000e00007c0c */ /* 0x000fe2000bf06270 */
[----:B-1----:R-:W-:-:S03]  /*4830*/  IMAD R0, R74, R21, RZ ;  /* 0x000000154a007224 */ /* 0x002fc600078e02ff */
[----:B------:R-:W-:Y:S02]  /*4840*/  ISETP.LT.AND P1, PT, R74, UR15, !P0 ;  /* 0x0000000f4a007c0c */ /* 0x000fe4000c721270 */
[----:B0-----:R-:W-:Y:S02]  /*4850*/  F2FP.F16.F32.PACK_AB R4, R6, R4 ;  /* 0x000000040604723e */ /* 0x001fe400000000ff */
[----:B------:R-:W-:Y:S02]  /*4860*/  F2FP.F16.F32.PACK_AB R5, R7, R5 ;  /* 0x000000050705723e */ /* 0x000fe400000000ff */
[----:B------:R-:W-:Y:S02]  /*4870*/  F2FP.F16.F32.PACK_AB R6, R10, R8 ;  /* 0x000000080a06723e */ /* 0x000fe400000000ff */
[----:B------:R-:W-:Y:S02]  /*4880*/  F2FP.F16.F32.PACK_AB R7, R11, R9 ;  /* 0x000000090b07723e */ /* 0x000fe400000000ff */
[----:B------:R-:W-:-:S02]  /*4890*/  LEA R2, P3, R0, R17, 0x1 ;  /* 0x0000001100027211 */ /* 0x000fc400078608ff */
[----:B------:R-:W-:Y:S01]  /*48a0*/  ISETP.LT.AND P2, PT, R140, UR15, !P0 ;  /* 0x0000000f8c007c0c */ /* 0x000fe2000c741270 */
[----:B--2---:R0:W-:Y:S01]  /*48b0*/  STSM.16.M88.4 [R3], R4 ;  /* 0x0000000403007844 */ /* 0x0041e20000000200 */
[----:B------:R-:W-:Y:S01]  /*48c0*/  BAR.SYNC.DEFER_BLOCKING 0x0 ;  /* 0x0000000000007b1d */ /* 0x000fe20000010000 */
[----:B------:R-:W-:Y:S02]  /*48d0*/  ISETP.LT.AND P5, PT, R139, UR15, !P0 ;  /* 0x0000000f8b007c0c */ /* 0x000fe4000c7a1270 */
[----:B------:R-:W-:Y:S01]  /*48e0*/  ISETP.LT.AND P4, PT, R138, UR15, !P0 ;  /* 0x0000000f8a007c0c */ /* 0x000fe2000c781270 */
[----:B0-----:R-:W-:Y:S01]  /*48f0*/  IMAD R5, R21, 0x2, R0 ;  /* 0x0000000215057824 */ /* 0x001fe200078e0200 */
[----:B------:R-:W-:-:S03]  /*4900*/  LEA.HI.X.SX32 R3, R0, R19, 0x1, P3 ;  /* 0x0000001300037211 */ /* 0x000fc600018f0eff */
[----:B------:R-:W-:Y:S01]  /*4910*/  IMAD R0, R21, 0x2, R5 ;  /* 0x0000000215007824 */ /* 0x000fe200078e0205 */
[----:B------:R-:W-:-:S03]  /*4920*/  LEA R4, P3, R5, R17, 0x1 ;  /* 0x0000001105047211 */ /* 0x000fc600078608ff */
[----:B------:R-:W-:Y:S01]  /*4930*/  IMAD R9, R21, 0x2, R0 ;  /* 0x0000000215097824 */ /* 0x000fe200078e0200 */
[----:B------:R-:W-:Y:S02]  /*4940*/  LEA.HI.X.SX32 R5, R5, R19, 0x1, P3 ;  /* 0x0000001305057211 */ /* 0x000fe400018f0eff */
[----:B------:R-:W-:Y:S01]  /*4950*/  ISETP.LT.AND P3, PT, R137, UR15, !P0 ;  /* 0x0000000f89007c0c */ /* 0x000fe2000c761270 */
[----:B------:R-:W0:Y:S04]  /*4960*/  LDSM.16.M88.4 R12, [R12] ;  /* 0x000000000c0c783b */ /* 0x000e280000000200 */
[----:B0-----:R0:W-:Y:S01]  /*4970*/  @P1 STG.E.U16 desc[UR20][R2.64], R12 ;  /* 0x0000000c02001986 */ /* 0x0011e2000c101514 */
[----:B------:R-:W-:-:S04]  /*4980*/  LEA R6, P1, R0, R17, 0x1 ;  /* 0x0000001100067211 */ /* 0x000fc800078208ff */
[----:B------:R-:W-:Y:S01]  /*4990*/  LEA.HI.X.SX32 R7, R0, R19, 0x1, P1 ;  /* 0x0000001300077211 */ /* 0x000fe200008f0eff */
[----:B------:R-:W-:Y:S01]  /*49a0*/  IMAD R0, R21, 0x2, R9 ;  /* 0x0000000215007824 */ /* 0x000fe200078e0209 */
[----:B------:R-:W-:-:S03]  /*49b0*/  LEA R8, P1, R9, R17, 0x1 ;  /* 0x0000001109087211 */ /* 0x000fc600078208ff */
[----:B------:R-:W-:Y:S01]  /*49c0*/  IMAD R11, R21, 0x2, R0 ;  /* 0x00000002150b7824 */ /* 0x000fe200078e0200 */
[----:B------:R-:W-:Y:S02]  /*49d0*/  LEA.HI.X.SX32 R9, R9, R19, 0x1, P1 ;  /* 0x0000001309097211 */ /* 0x000fe400008f0eff */
[----:B0-----:R-:W-:Y:S01]  /*49e0*/  PRMT R3, R12, 0x7632, R3 ;  /* 0x000076320c037816 */ /* 0x001fe20000000003 */
[----:B------:R-:W-:Y:S01]  /*49f0*/  IMAD R12, R21, 0x2, R11 ;  /* 0x00000002150c7824 */ /* 0x000fe200078e020b */
[----:B------:R-:W-:-:S03]  /*4a00*/  LEA R10, P1, R11, R17, 0x1 ;  /* 0x000000110b0a7211 */ /* 0x000fc600078208ff */
[----:B------:R0:W-:Y:S01]  /*4a10*/  @P2 STG.E.U16 desc[UR20][R4.64], R3 ;  /* 0x0000000304002986 */ /* 0x0001e2000c101514 */
[----:B------:R-:W-:Y:S02]  /*4a20*/  ISETP.LT.AND P2, PT, R136, UR15, !P0 ;  /* 0x0000000f88007c0c */ /* 0x000fe4000c741270 */
[----:B------:R-:W-:Y:S01]  /*4a30*/  LEA.HI.X.SX32 R11, R11, R19, 0x1, P1 ;  /* 0x000000130b0b7211 */ /* 0x000fe200008f0eff */
[----:B------:R1:W-:Y:S01]  /*4a40*/  @P5 STG.E.U16 desc[UR20][R6.64], R13 ;  /* 0x0000000d06005986 */ /* 0x0003e2000c101514 */
[----:B------:R-:W-:Y:S02]  /*4a50*/  LEA R2, P5, R0, R17, 0x1 ;  /* 0x0000001100027211 */ /* 0x000fe400078a08ff */
[----:B------:R-:W-:Y:S02]  /*4a60*/  ISETP.LT.AND P1, PT, R135, UR15, !P0 ;  /* 0x0000000f87007c0c */ /* 0x000fe4000c721270 */
[----:B------:R-:W-:Y:S02]  /*4a70*/  ISETP.LT.AND P0, PT, R134, UR15, !P0 ;  /* 0x0000000f86007c0c */ /* 0x000fe4000c701270 */
[----:B0-----:R-:W-:Y:S01]  /*4a80*/  LEA.HI.X.SX32 R3, R0, R19, 0x1, P5 ;  /* 0x0000001300037211 */ /* 0x001fe200028f0eff */
[----:B------:R-:W-:Y:S01]  /*4a90*/  IMAD R0, R21, 0x2, R12 ;  /* 0x0000000215007824 */ /* 0x000fe200078e020c */
[----:B------:R-:W-:-:S02]  /*4aa0*/  LEA R4, P5, R12, R17, 0x1 ;  /* 0x000000110c047211 */ /* 0x000fc400078a08ff */
[----:B-1----:R-:W-:Y:S02]  /*4ab0*/  PRMT R13, R13, 0x7632, R13 ;  /* 0x000076320d0d7816 */ /* 0x002fe4000000000d */
[----:B------:R-:W-:Y:S02]  /*4ac0*/  LEA.HI.X.SX32 R5, R12, R19, 0x1, P5 ;  /* 0x000000130c057211 */ /* 0x000fe400028f0eff */
[C---:B------:R-:W-:Y:S01]  /*4ad0*/  LEA R6, P5, R0.reuse, R17, 0x1 ;  /* 0x0000001100067211 */ /* 0x040fe200078a08ff */
[----:B------:R-:W-:Y:S03]  /*4ae0*/  @P4 STG.E.U16 desc[UR20][R8.64], R13 ;  /* 0x0000000d08004986 */ /* 0x000fe6000c101514 */
[----:B------:R-:W-:Y:S01]  /*4af0*/  LEA.HI.X.SX32 R7, R0, R19, 0x1, P5 ;  /* 0x0000001300077211 */ /* 0x000fe200028f0eff */
[----:B------:R0:W-:Y:S01]  /*4b00*/  @P3 STG.E.U16 desc[UR20][R2.64], R14 ;  /* 0x0000000e02003986 */ /* 0x0001e2000c101514 */
[----:B------:R-:W-:-:S05]  /*4b10*/  PRMT R0, R14, 0x7632, R0 ;  /* 0x000076320e007816 */ /* 0x000fca0000000000 */
[----:B------:R1:W-:Y:S04]  /*4b20*/  @P2 STG.E.U16 desc[UR20][R10.64], R0 ;  /* 0x000000000a002986 */ /* 0x0003e8000c101514 */
[----:B------:R1:W-:Y:S01]  /*4b30*/  @P1 STG.E.U16 desc[UR20][R4.64], R15 ;  /* 0x0000000f04001986 */ /* 0x0003e2000c101514 */
[----:B0-----:R-:W-:-:S05]  /*4b40*/  PRMT R3, R15, 0x7632, R3 ;  /* 0x000076320f037816 */ /* 0x001fca0000000003 */
[----:B------:R1:W-:Y:S01]  /*4b50*/  @P0 STG.E.U16 desc[UR20][R6.64], R3 ;  /* 0x0000000306000986 */ /* 0x0003e2000c101514 */
[----:B------:R-:W-:Y:S06]  /*4b60*/  BAR.SYNC.DEFER_BLOCKING 0x0 ;  /* 0x0000000000007b1d */ /* 0x000fec0000010000 */
[----:B------:R-:W-:Y:S05]  /*4b70*/  @P6 BRA `(.L_x_13) ;  /* 0x00000000009c6947 */ /* 0x000fea0003800000 */
[----:B------:R-:W0:Y:S01]  /*4b80*/  S2UR UR5, SR_CgaCtaId ;  /* 0x00000000000579c3 */ /* 0x000e220000008800 */
[----:B------:R-:W-:Y:S01]  /*4b90*/  NOP ;  /* 0x0000000000007918 */ /* 0x000fe20000000000 */
[----:B------:R-:W-:Y:S01]  /*4ba0*/  UMOV UR4, 0x50 ;  /* 0x0000005000047882 */ /* 0x000fe20000000000 */
[----:B-1----:R-:W-:Y:S02]  /*4bb0*/  IMAD.U32 R0, RZ, RZ, UR8 ;  /* 0x00000008ff007e24 */ /* 0x002fe4000f8e00ff */
[----:B------:R-:W-:-:S03]  /*4bc0*/  IMAD.MOV.U32 R3, RZ, RZ, 0x1 ;  /* 0x00000001ff037424 */ /* 0x000fc600078e00ff */
[----:B------:R-:W-:-:S04]  /*4bd0*/  LOP3.LUT R0, R0, 0xffff, RZ, 0xc0, !PT ;  /* 0x0000ffff00007812 */ /* 0x000fc800078ec0ff */
[----:B------:R-:W-:-:S05]  /*4be0*/  SHF.R.U32.HI R0, RZ, 0x5, R0 ;  /* 0x00000005ff007819 */ /* 0x000fca0000011600 */
[----:B------:R-:W-:Y:S01]  /*4bf0*/  VIADD R2, R0, 0x10 ;  /* 0x0000001000027836 */ /* 0x000fe20000000000 */
[----:B------:R-:W-:Y:S01]  /*4c00*/  SHF.L.U32 R0, R3, R0, RZ ;  /* 0x0000000003007219 */ /* 0x000fe200000006ff */
[----:B0-----:R-:W-:-:S03]  /*4c10*/  ULEA UR6, UR5, UR4, 0x18 ;  /* 0x0000000405067291 */ /* 0x001fc6000f8ec0ff */
[----:B------:R-:W-:-:S04]  /*4c20*/  SHF.L.U32 R3, R3, R2, RZ ;  /* 0x0000000203037219 */ /* 0x000fc800000006ff */
[----:B------:R-:W-:Y:S02]  /*4c30*/  LOP3.LUT R0, R3, R0, RZ, 0xfc, !PT ;  /* 0x0000000003007212 */ /* 0x000fe400078efcff */
[----:B------:R-:W0:Y:S02]  /*4c40*/  LDS R5, [UR6] ;  /* 0x00000006ff057984 */ /* 0x000e240008000800 */
[C---:B------:R-:W-:Y:S02]  /*4c50*/  LOP3.LUT R2, R0.reuse, 0xffff, RZ, 0xc0, !PT ;  /* 0x0000ffff00027812 */ /* 0x040fe400078ec0ff */
[----:B0-----:R-:W-:-:S04]  /*4c60*/  LOP3.LUT R3, R0, 0xffff, R5, 0x80, !PT ;  /* 0x0000ffff00037812 */ /* 0x001fc800078e8005 */
[----:B------:R-:W-:-:S13]  /*4c70*/  ISETP.NE.AND P0, PT, R3, R2, PT ;  /* 0x000000020300720c */ /* 0x000fda0003f05270 */
[----:B------:R-:W-:Y:S05]  /*4c80*/  @P0 BRA `(.L_x_14) ;  /* 0x0000000000500947 */ /* 0x000fea0003800000 */
[----:B------:R-:W-:Y:S02]  /*4c90*/  SHF.R.U32.HI R5, RZ, 0x10, R5 ;  /* 0x00000010ff057819 */ /* 0x000fe40000011605 */
[----:B------:R-:W-:-:S04]  /*4ca0*/  SHF.R.U32.HI R2, RZ, 0x10, R0 ;  /* 0x00000010ff027819 */ /* 0x000fc80000011600 */
[----:B------:R-:W-:-:S04]  /*4cb0*/  LOP3.LUT R5, R5, R2, RZ, 0xc0, !PT ;  /* 0x0000000205057212 */ /* 0x000fc800078ec0ff */
[----:B------:R-:W-:-:S13]  /*4cc0*/  ISETP.NE.AND P0, PT, R5, R2, PT ;  /* 0x000000020500720c */ /* 0x000fda0003f05270 */
[----:B------:R-:W-:Y:S05]  /*4cd0*/  @P0 BRA `(.L_x_15) ;  /* 0x0000000000300947 */ /* 0x000fea0003800000 */
[----:B------:R-:W-:Y:S01]  /*4ce0*/  R2UR UR4, R0 ;  /* 0x00000000000472ca */ /* 0x000fe200000e0000 */
[----:B------:R-:W-:Y:S01]  /*4cf0*/  VOTEU.ANY UR5, UPT, PT ;  /* 0x0000000000057886 */ /* 0x000fe200038e0100 */
[----:B------:R-:W0:Y:S01]  /*4d00*/  S2R R0, SR_LANEID ;  /* 0x0000000000007919 */ /* 0x000e220000000000 */
[----:B------:R-:W-:-:S10]  /*4d10*/  UFLO.U32 UR5, UR5 ;  /* 0x00000005000572bd */ /* 0x000fd400080e0000 */
[----:B------:R-:W-:-:S06]  /*4d20*/  ULOP3.LUT UR4, URZ, UR4, URZ, 0x33, !UPT ;  /* 0x00000004ff047292 */ /* 0x000fcc000f8e33ff */
[----:B------:R-:W-:-:S04]  /*4d30*/  IMAD.U32 R2, RZ, RZ, UR4 ;  /* 0x00000004ff027e24 */ /* 0x000fc8000f8e00ff */
[----:B------:R-:W1:Y:S02]  /*4d40*/  REDUX UR7, R2 ;  /* 0x00000000020773c4 */ /* 0x000e640000000000 */
[----:B------:R2:W-:Y:S01]  /*4d50*/  UTCATOMSWS.AND URZ, UR4 ;  /* 0x0000000400ff79e3 */ /* 0x0005e20008000000 */
[----:B0-----:R-:W-:Y:S01]  /*4d60*/  ISETP.EQ.U32.AND P0, PT, R0, UR5, PT ;  /* 0x0000000500007c0c */ /* 0x001fe2000bf02070 */
[----:B-1----:R-:W-:-:S12]  /*4d70*/  IMAD.U32 R0, RZ, RZ, UR7 ;  /* 0x00000007ff007e24 */ /* 0x002fd8000f8e00ff */
[----:B------:R2:W-:Y:S01]  /*4d80*/  @P0 ATOMS.AND RZ, [UR6], R0 ;  /* 0x00000000ffff098c */ /* 0x0005e2000a800006 */
[----:B------:R-:W-:Y:S05]  /*4d90*/  BRA `(.L_x_13) ;  /* 0x0000000000147947 */ /* 0x000fea0003800000 */
.L_x_15:
[----:B------:R-:W-:-:S07]  /*4da0*/  MOV R2, 0x4dc0 ;  /* 0x00004dc000027802 */ /* 0x000fce0000000f00 */
[----:B------:R-:W-:Y:S05]  /*4db0*/  CALL.REL.NOINC `($__internal_0_$__cuda_sm10x_tcgen05_guardrail_trap_col_being_dealloced_not_returned_by_alloc) ;  /* 0x00000000002c7944 */ /* 0x000fea0003c00000 */
[----:B------:R-:W-:Y:S05]  /*4dc0*/  BRA `(.L_x_13) ;  /* 0x0000000000087947 */ /* 0x000fea0003800000 */
.L_x_14:
[----:B------:R-:W-:-:S07]  /*4dd0*/  MOV R2, 0x4df0 ;  /* 0x00004df000027802 */ /* 0x000fce0000000f00 */
[----:B------:R-:W-:Y:S05]  /*4de0*/  CALL.REL.NOINC `($__internal_2_$__cuda_sm10x_tcgen05_guardrail_trap_unallocated_columns_being_dealloced) ;  /* 0x0000000000387944 */ /* 0x000fea0003c00000 */
.L_x_13:
[----:B------:R-:W-:Y:S01]  /*4df0*/  NOP ;  /* 0x0000000000007918 */ /* 0x000fe20000000000 */
[----:B--2---:R-:W-:Y:S05]  /*4e00*/  EXIT ;  /* 0x000000000000794d */ /* 0x004fea0003800000 */
.L_x_8:
[----:B------:R-:W0:Y:S02]  /*4e10*/  SYNCS.PHASECHK.TRANS64.TRYWAIT P6, [UR11], R82 ;  /* 0x00000052ff0075a7 */ /* 0x000e2400080c110b */
[----:B0-----:R-:W-:Y:S05]  /*4e20*/  @!P6 BRA `(.L_x_8) ;  /* 0xfffffffc00f8e947 */ /* 0x001fea000383ffff */
[----:B------:R-:W-:Y:S05]  /*4e30*/  BRA `(.L_x_16) ;  /* 0xffffffe800147947 */ /* 0x000fea000383ffff */
.L_x_12:
[----:B------:R-:W1:Y:S02]  /*4e40*/  SYNCS.PHASECHK.TRANS64.TRYWAIT P1, [UR11], R2 ;  /* 0x00000002ff0075a7 */ /* 0x000e64000802110b */
[----:B-1----:R-:W-:Y:S05]  /*4e50*/  @!P1 BRA `(.L_x_12) ;  /* 0xfffffffc00f89947 */ /* 0x002fea000383ffff */
[----:B------:R-:W-:Y:S05]  /*4e60*/  BRA `(.L_x_11) ;  /* 0xfffffff400e87947 */ /* 0x000fea000383ffff */
        .weak           $__internal_0_$__cuda_sm10x_tcgen05_guardrail_trap_col_being_dealloced_not_returned_by_alloc
        .type           $__internal_0_$__cuda_sm10x_tcgen05_guardrail_trap_col_being_dealloced_not_returned_by_alloc,@function
        .size           $__internal_0_$__cuda_sm10x_tcgen05_guardrail_trap_col_being_dealloced_not_returned_by_alloc,($__internal_1_$__cuda_sm10x_tcgen05_guardrail_trap_phase_invalid_during_alloc - $__internal_0_$__cuda_sm10x_tcgen05_guardrail_trap_col_being_dealloced_not_returned_by_alloc)
$__internal_0_$__cuda_sm10x_tcgen05_guardrail_trap_col_being_dealloced_not_returned_by_alloc:
[----:B------:R-:W-:Y:S05]  /*4e70*/  BPT.TRAP 0x1 ;  /* 0x000000040000795c */ /* 0x000fea0000300000 */
[----:B------:R-:W-:-:S04]  /*4e80*/  IMAD.MOV.U32 R3, RZ, RZ, 0x0 ;  /* 0x00000000ff037424 */ /* 0x000fc800078e00ff */
[----:B------:R-:W-:Y:S05]  /*4e90*/  RET.REL.NODEC R2 `(matmul_kernel) ;  /* 0xffffffb002587950 */ /* 0x000fea0003c3ffff */
        .weak           $__internal_1_$__cuda_sm10x_tcgen05_guardrail_trap_phase_invalid_during_alloc
        .type           $__internal_1_$__cuda_sm10x_tcgen05_guardrail_trap_phase_invalid_during_alloc,@function
        .size           $__internal_1_$__cuda_sm10x_tcgen05_guardrail_trap_phase_invalid_during_alloc,($__internal_2_$__cuda_sm10x_tcgen05_guardrail_trap_unallocated_columns_being_dealloced - $__internal_1_$__cuda_sm10x_tcgen05_guardrail_trap_phase_invalid_during_alloc)
$__internal_1_$__cuda_sm10x_tcgen05_guardrail_trap_phase_invalid_during_alloc:
[----:B------:R-:W-:Y:S05]  /*4ea0*/  BPT.TRAP 0x1 ;  /* 0x000000040000795c */ /* 0x000fea0000300000 */
[----:B------:R-:W-:-:S04]  /*4eb0*/  IMAD.MOV.U32 R3, RZ, RZ, 0x0 ;  /* 0x00000000ff037424 */ /* 0x000fc800078e00ff */
[----:B------:R-:W-:Y:S05]  /*4ec0*/  RET.REL.NODEC R2 `(matmul_kernel) ;  /* 0xffffffb0024c7950 */ /* 0x000fea0003c3ffff */
        .weak           $__internal_2_$__cuda_sm10x_tcgen05_guardrail_trap_unallocated_columns_being_dealloced
        .type           $__internal_2_$__cuda_sm10x_tcgen05_guardrail_trap_unallocated_columns_being_dealloced,@function
        .size           $__internal_2_$__cuda_sm10x_tcgen05_guardrail_trap_unallocated_columns_being_dealloced,(.L_x_20 - $__internal_2_$__cuda_sm10x_tcgen05_guardrail_trap_unallocated_columns_being_dealloced)
$__internal_2_$__cuda_sm10x_tcgen05_guardrail_trap_unallocated_columns_being_dealloced:
[----:B------:R-:W-:Y:S05]  /*4ed0*/  BPT.TRAP 0x1 ;  /* 0x000000040000795c */ /* 0x000fea0000300000 */
[----:B------:R-:W-:-:S04]  /*4ee0*/  IMAD.MOV.U32 R3, RZ, RZ, 0x0 ;  /* 0x00000000ff037424 */ /* 0x000fc800078e00ff */
[----:B------:R-:W-:Y:S05]  /*4ef0*/  RET.REL.NODEC R2 `(matmul_kernel) ;  /* 0xffffffb002407950 */ /* 0x000fea0003c3ffff */
.L_x_17:
[----:B------:R-:W-:-:S00]  /*4f00*/  BRA `(.L_x_17) ;  /* 0xfffffffc00fc7947 */ /* 0x000fc0000383ffff */
[----:B------:R-:W-:-:S00]  /*4f10*/  NOP ;  /* 0x0000000000007918 */ /* 0x000fc00000000000 */
        /* <DEDUP_REMOVED lines=14> */
.L_x_20:


//--------------------- .nv.shared.matmul_kernel  --------------------------
	.section	.nv.shared.matmul_kernel,"aw",@nobits
	.sectionflags	@""
	.align	16
	.zero		1024


//--------------------- .nv.shared.reserved.0     --------------------------
	.section	.nv.shared.reserved.0,"aw",@nobits
	.align	8
	.weak		__nv_reservedSMEM_offset_0_alias
	.size		__nv_reservedSMEM_offset_0_alias, 0, 64
	.other		__nv_reservedSMEM_offset_0_alias,@"STO_CUDA_RESERVED_SHARED STV_DEFAULT"
__nv_reservedSMEM_offset_0_alias:
	.zero		0
.nv.shared.reserved.0:
	.zero		64
	.weak		__nv_reservedSMEM_allocation_phase
	.type		__nv_reservedSMEM_allocation_phase,@object
	.size		__nv_reservedSMEM_allocation_phase,(.L_0 - __nv_reservedSMEM_allocation_phase)
__nv_reservedSMEM_allocation_phase:
	.zero		1
.L_0:
	.zero		7
	.weak		__nv_reservedSMEM_devtool_atexit_pc
	.type		__nv_reservedSMEM_devtool_atexit_pc,@object
	.size		__nv_reservedSMEM_devtool_atexit_pc,(__nv_reservedSMEM_allocation_mask - __nv_reservedSMEM_devtool_atexit_pc)
__nv_reservedSMEM_devtool_atexit_pc:
	.zero		8
	.weak		__nv_reservedSMEM_allocation_mask
	.type		__nv_reservedSMEM_allocation_mask,@object
	.size		__nv_reservedSMEM_allocation_mask,(.L_2 - __nv_reservedSMEM_allocation_mask)
__nv_reservedSMEM_allocation_mask:
	.zero		4
.L_2:


//--------------------- .nv.constant0.matmul_kernel --------------------------
	.section	.nv.constant0.matmul_kernel,"a",@progbits
	.sectionflags	@""
	.align	4
.nv.constant0.matmul_kernel:
	.zero		976


//--------------------- SYMBOLS --------------------------

	.type		.nv.reservedSmem.offset0,@object
	.size		.nv.reservedSmem.offset0,0x4
	.type		.nv.reservedSmem.cap,@object
	.size		.nv.reservedSmem.cap,0x4
